	.target	sm_90a

	.elftype	@"ET_EXEC"


//--------------------- .note.nv.tkinfo           --------------------------
	.section	.note.nv.tkinfo,"",@"SHT_NOTE"
	.sectionflags	@"SHF_NOTE_NV_TKINFO"
	.tkinfo
        /*0018*/ 	.word	0x00000002
        /*0030*/ 	.string	""
        /*0030*/ 	.string	"ptxas"
        /*0030*/ 	.string	"Cuda compilation tools, release 13.0, V13.0.88"
        /*0030*/ 	.string	"Build cuda_13.0.r13.0/compiler.36424714_0"
        /*0030*/ 	.string	"-arch sm_90a -m 64 "



//--------------------- .note.nv.cuinfo           --------------------------
	.section	.note.nv.cuinfo,"",@"SHT_NOTE"
	.sectionflags	@"SHF_NOTE_NV_CUINFO"
        /*0018*/ 	.short	0x0002
        /*001a*/ 	.short	0x005a
        /*001c*/ 	.short	0x0082
	.zero		2


//--------------------- .nv.info                  --------------------------
	.section	.nv.info,"",@"SHT_CUDA_INFO"
	.align	4


	//----- nvinfo : EIATTR_REGCOUNT
	.align		4
        /*0000*/ 	.byte	0x04, 0x2f
        /*0002*/ 	.short	(.L_15 - .L_14)
	.align		4
.L_14:
        /*0004*/ 	.word	index@(_ZN7cutlass13device_kernelINS_4gemm6kernel13GemmUniversalIN4cute5tupleIJiiiiEEENS1_10collective13CollectiveMmaINS1_34MainloopSm90TmaGmmaWarpSpecializedILi5ENS5_IJNS4_1CILi4EEENSA_ILi2EEENSA_ILi1EEEEEENS1_32KernelTmaWarpSpecializedPingpongEEENS5_IJNSA_ILi64EEENSA_ILi256EEENSA_ILi128EEEEEEaNS5_IJlSD_lEEEaSL_NS4_8TiledMMAINS4_8MMA_AtomIJNS4_4SM904GMMA27MMA_64x256x32_S32S8S8_SS_TNEEEENS4_6LayoutINS5_IJSD_SD_SD_EEENS5_IJNSA_ILi0EEESU_SU_EEEEENS5_IJNS4_10UnderscoreESX_SX_EEEEENS4_23SM90_TMA_LOAD_MULTICASTENS4_14ComposedLayoutINS4_7SwizzleILi3ELi4ELi3EEENS4_18smem_ptr_flag_bitsILi8EEENSS_INS5_IJNSA_ILi8EEESJ_EEENS5_IJSJ_SD_EEEEEEEvNS4_8identityES10_S1A_vS1B_EENS_8epilogue10collective6detail29Sm90TmaWarpSpecializedAdapterINS1E_15DefaultEpilogueIaSL_SL_NS1D_6thread17LinearCombinationIaLi1EiiLNS1I_9ScaleType4KindE0ELNS_15FloatRoundStyleE2EaEENS1_15EpilogueDefaultEEEEEvvEEEEvNT_6ParamsE)
        /*0008*/ 	.word	0x000000a8


	//----- nvinfo : EIATTR_FRAME_SIZE
	.align		4
.L_15:
        /*000c*/ 	.byte	0x04, 0x11
        /*000e*/ 	.short	(.L_17 - .L_16)
	.align		4
.L_16:
        /*0010*/ 	.word	index@(_ZN7cutlass13device_kernelINS_4gemm6kernel13GemmUniversalIN4cute5tupleIJiiiiEEENS1_10collective13CollectiveMmaINS1_34MainloopSm90TmaGmmaWarpSpecializedILi5ENS5_IJNS4_1CILi4EEENSA_ILi2EEENSA_ILi1EEEEEENS1_32KernelTmaWarpSpecializedPingpongEEENS5_IJNSA_ILi64EEENSA_ILi256EEENSA_ILi128EEEEEEaNS5_IJlSD_lEEEaSL_NS4_8TiledMMAINS4_8MMA_AtomIJNS4_4SM904GMMA27MMA_64x256x32_S32S8S8_SS_TNEEEENS4_6LayoutINS5_IJSD_SD_SD_EEENS5_IJNSA_ILi0EEESU_SU_EEEEENS5_IJNS4_10UnderscoreESX_SX_EEEEENS4_23SM90_TMA_LOAD_MULTICASTENS4_14ComposedLayoutINS4_7SwizzleILi3ELi4ELi3EEENS4_18smem_ptr_flag_bitsILi8EEENSS_INS5_IJNSA_ILi8EEESJ_EEENS5_IJSJ_SD_EEEEEEEvNS4_8identityES10_S1A_vS1B_EENS_8epilogue10collective6detail29Sm90TmaWarpSpecializedAdapterINS1E_15DefaultEpilogueIaSL_SL_NS1D_6thread17LinearCombinationIaLi1EiiLNS1I_9ScaleType4KindE0ELNS_15FloatRoundStyleE2EaEENS1_15EpilogueDefaultEEEEEvvEEEEvNT_6ParamsE)
        /*0014*/ 	.word	0x00000008


	//----- nvinfo : EIATTR_MIN_STACK_SIZE
	.align		4
.L_17:
        /*0018*/ 	.byte	0x04, 0x12
        /*001a*/ 	.short	(.L_19 - .L_18)
	.align		4
.L_18:
        /*001c*/ 	.word	index@(_ZN7cutlass13device_kernelINS_4gemm6kernel13GemmUniversalIN4cute5tupleIJiiiiEEENS1_10collective13CollectiveMmaINS1_34MainloopSm90TmaGmmaWarpSpecializedILi5ENS5_IJNS4_1CILi4EEENSA_ILi2EEENSA_ILi1EEEEEENS1_32KernelTmaWarpSpecializedPingpongEEENS5_IJNSA_ILi64EEENSA_ILi256EEENSA_ILi128EEEEEEaNS5_IJlSD_lEEEaSL_NS4_8TiledMMAINS4_8MMA_AtomIJNS4_4SM904GMMA27MMA_64x256x32_S32S8S8_SS_TNEEEENS4_6LayoutINS5_IJSD_SD_SD_EEENS5_IJNSA_ILi0EEESU_SU_EEEEENS5_IJNS4_10UnderscoreESX_SX_EEEEENS4_23SM90_TMA_LOAD_MULTICASTENS4_14ComposedLayoutINS4_7SwizzleILi3ELi4ELi3EEENS4_18smem_ptr_flag_bitsILi8EEENSS_INS5_IJNSA_ILi8EEESJ_EEENS5_IJSJ_SD_EEEEEEEvNS4_8identityES10_S1A_vS1B_EENS_8epilogue10collective6detail29Sm90TmaWarpSpecializedAdapterINS1E_15DefaultEpilogueIaSL_SL_NS1D_6thread17LinearCombinationIaLi1EiiLNS1I_9ScaleType4KindE0ELNS_15FloatRoundStyleE2EaEENS1_15EpilogueDefaultEEEEEvvEEEEvNT_6ParamsE)
        /*0020*/ 	.word	0x00000008
.L_19:


//--------------------- .nv.compat                --------------------------
	.section	.nv.compat,"",@"SHT_CUDA_COMPAT_INFO"
	.align	4
        /*0000*/ 	.byte	0x02, 0x09, 0x01, 0x00, 0x02, 0x02, 0x04, 0x00, 0x02, 0x05, 0x05, 0x00, 0x03, 0x07, 0x01, 0x01
        /*0010*/ 	.byte	0x02, 0x03, 0x01, 0x00, 0x02, 0x06, 0x01, 0x00, 0x04, 0x0b, 0x08, 0x00, 0x00, 0x00, 0x00, 0x00
        /*0020*/ 	.byte	0x00, 0x00, 0x00, 0x00


//--------------------- .nv.info._ZN7cutlass13device_kernelINS_4gemm6kernel13GemmUniversalIN4cute5tupleIJiiiiEEENS1_10collective13CollectiveMmaINS1_34MainloopSm90TmaGmmaWarpSpecializedILi5ENS5_IJNS4_1CILi4EEENSA_ILi2EEENSA_ILi1EEEEEENS1_32KernelTmaWarpSpecializedPingpongEEENS5_IJNSA_ILi64EEENSA_ILi256EEENSA_ILi128EEEEEEaNS5_IJlSD_lEEEaSL_NS4_8TiledMMAINS4_8MMA_AtomIJNS4_4SM904GMMA27MMA_64x256x32_S32S8S8_SS_TNEEEENS4_6LayoutINS5_IJSD_SD_SD_EEENS5_IJNSA_ILi0EEESU_SU_EEEEENS5_IJNS4_10UnderscoreESX_SX_EEEEENS4_23SM90_TMA_LOAD_MULTICASTENS4_14ComposedLayoutINS4_7SwizzleILi3ELi4ELi3EEENS4_18smem_ptr_flag_bitsILi8EEENSS_INS5_IJNSA_ILi8EEESJ_EEENS5_IJSJ_SD_EEEEEEEvNS4_8identityES10_S1A_vS1B_EENS_8epilogue10collective6detail29Sm90TmaWarpSpecializedAdapterINS1E_15DefaultEpilogueIaSL_SL_NS1D_6thread17LinearCombinationIaLi1EiiLNS1I_9ScaleType4KindE0ELNS_15FloatRoundStyleE2EaEENS1_15EpilogueDefaultEEEEEvvEEEEvNT_6ParamsE --------------------------
	.section	.nv.info._ZN7cutlass13device_kernelINS_4gemm6kernel13GemmUniversalIN4cute5tupleIJiiiiEEENS1_10collective13CollectiveMmaINS1_34MainloopSm90TmaGmmaWarpSpecializedILi5ENS5_IJNS4_1CILi4EEENSA_ILi2EEENSA_ILi1EEEEEENS1_32KernelTmaWarpSpecializedPingpongEEENS5_IJNSA_ILi64EEENSA_ILi256EEENSA_ILi128EEEEEEaNS5_IJlSD_lEEEaSL_NS4_8TiledMMAINS4_8MMA_AtomIJNS4_4SM904GMMA27MMA_64x256x32_S32S8S8_SS_TNEEEENS4_6LayoutINS5_IJSD_SD_SD_EEENS5_IJNSA_ILi0EEESU_SU_EEEEENS5_IJNS4_10UnderscoreESX_SX_EEEEENS4_23SM90_TMA_LOAD_MULTICASTENS4_14ComposedLayoutINS4_7SwizzleILi3ELi4ELi3EEENS4_18smem_ptr_flag_bitsILi8EEENSS_INS5_IJNSA_ILi8EEESJ_EEENS5_IJSJ_SD_EEEEEEEvNS4_8identityES10_S1A_vS1B_EENS_8epilogue10collective6detail29Sm90TmaWarpSpecializedAdapterINS1E_15DefaultEpilogueIaSL_SL_NS1D_6thread17LinearCombinationIaLi1EiiLNS1I_9ScaleType4KindE0ELNS_15FloatRoundStyleE2EaEENS1_15EpilogueDefaultEEEEEvvEEEEvNT_6ParamsE,"",@"SHT_CUDA_INFO"
	.sectionflags	@""
	.align	4


	//----- nvinfo : EIATTR_CUDA_API_VERSION
	.align		4
        /*0000*/ 	.byte	0x04, 0x37
        /*0002*/ 	.short	(.L_21 - .L_20)
.L_20:
        /*0004*/ 	.word	0x00000082


	//----- nvinfo : EIATTR_KPARAM_INFO
	.align		4
.L_21:
        /*0008*/ 	.byte	0x04, 0x17
        /*000a*/ 	.short	(.L_23 - .L_22)
.L_22:
        /*000c*/ 	.word	0x00000000
        /*0010*/ 	.short	0x0000
        /*0012*/ 	.short	0x0070
        /*0014*/ 	.byte	0x00, 0xf0, 0x01, 0x10


	//----- nvinfo : EIATTR_SPARSE_MMA_MASK
	.align		4
.L_23:
        /*0018*/ 	.byte	0x03, 0x50
        /*001a*/ 	.short	0x0000


	//----- nvinfo : EIATTR_MAXREG_COUNT
	.align		4
        /*001c*/ 	.byte	0x03, 0x1b
        /*001e*/ 	.short	0x00a8


	//----- nvinfo : EIATTR_NUM_BARRIERS
	.align		4
        /*0020*/ 	.byte	0x02, 0x4c
        /*0022*/ 	.byte	0x01
	.zero		1


	//----- nvinfo : EIATTR_EXTERNS
	.align		4
        /*0024*/ 	.byte	0x04, 0x0f
        /*0026*/ 	.short	(.L_25 - .L_24)


	//   ....[0]....
	.align		4
.L_24:
        /*0028*/ 	.word	index@(__assertfail)


	//----- nvinfo : EIATTR_ANNOTATIONS
	.align		4
.L_25:
        /*002c*/ 	.byte	0x04, 0x55
        /*002e*/ 	.short	(.L_27 - .L_26)


	//   ....[0]....
.L_26:
        /*0030*/ 	.word	0x00000001
        /*0034*/ 	.byte	0xf0, 0x0d, 0x00, 0x00, 0x01, 0x00, 0x00, 0x00, 0xe0, 0x85, 0x00, 0x00, 0x01, 0x00, 0x00, 0x00
        /*0044*/ 	.byte	0xa0, 0x93, 0x00, 0x00


	//----- nvinfo : EIATTR_MERCURY_ISA_VERSION
	.align		4
.L_27:
        /*0048*/ 	.byte	0x03, 0x5f
        /*004a*/ 	.short	0x0101


	//----- nvinfo : EIATTR_INT_WARP_WIDE_INSTR_OFFSETS
	.align		4
        /*004c*/ 	.byte	0x04, 0x31
        /*004e*/ 	.short	(.L_29 - .L_28)


	//   ....[0]....
.L_28:
        /*0050*/ 	.word	0x000005b0


	//   ....[1]....
        /*0054*/ 	.word	0x000005c0


	//   ....[2]....
        /*0058*/ 	.word	0x000005d0


	//   ....[3]....
        /*005c*/ 	.word	0x00000710


	//   ....[4]....
        /*0060*/ 	.word	0x00000730


	//   ....[5]....
        /*0064*/ 	.word	0x00000740


	//   ....[6]....
        /*0068*/ 	.word	0x000007d0


	//   ....[7]....
        /*006c*/ 	.word	0x00000820


	//   ....[8]....
        /*0070*/ 	.word	0x00002060


	//----- nvinfo : EIATTR_COOP_GROUP_MASK_REGIDS
	.align		4
.L_29:
        /*0074*/ 	.byte	0x04, 0x29
        /*0076*/ 	.short	(.L_31 - .L_30)


	//   ....[0]....
.L_30:
        /*0078*/ 	.word	0xffffffff


	//   ....[1]....
        /*007c*/ 	.word	0xffffffff


	//   ....[2]....
        /*0080*/ 	.word	0xffffffff


	//   ....[3]....
        /*0084*/ 	.word	0xffffffff


	//   ....[4]....
        /*0088*/ 	.word	0xffffffff


	//   ....[5]....
        /*008c*/ 	.word	0xffffffff


	//   ....[6]....
        /*0090*/ 	.word	0xffffffff


	//----- nvinfo : EIATTR_COOP_GROUP_INSTR_OFFSETS
	.align		4
.L_31:
        /*0094*/ 	.byte	0x04, 0x28
        /*0096*/ 	.short	(.L_33 - .L_32)


	//   ....[0]....
.L_32:
        /*0098*/ 	.word	0x00000070


	//   ....[1]....
        /*009c*/ 	.word	0x00000080


	//   ....[2]....
        /*00a0*/ 	.word	0x00000140


	//   ....[3]....
        /*00a4*/ 	.word	0x00000350


	//   ....[4]....
        /*00a8*/ 	.word	0x00000390


	//   ....[5]....
        /*00ac*/ 	.word	0x00000760


	//   ....[6]....
        /*00b0*/ 	.word	0x00000990


	//----- nvinfo : EIATTR_REG_RECONFIG
	.align		4
.L_33:
        /*00b4*/ 	.byte	0x01, 0x54
	.zero		2


	//----- nvinfo : EIATTR_SYSCALL_OFFSETS
	.align		4
        /*00b8*/ 	.byte	0x04, 0x46
        /*00ba*/ 	.short	(.L_35 - .L_34)


	//   ....[0]....
.L_34:
        /*00bc*/ 	.word	0x00001810


	//----- nvinfo : EIATTR_MBARRIER_INSTR_OFFSETS
	.align		4
.L_35:
        /*00c0*/ 	.byte	0x04, 0x39
        /*00c2*/ 	.short	(.L_37 - .L_36)


	//   ....[0]....
.L_36:
        /*00c4*/ 	.word	0x00000280
        /*00c8*/ 	.word	0x000000ff
        /*00cc*/ 	.word	0x00000000
        /*00d0*/ 	.short	0x0100
        /*00d2*/ 	.byte	0x08
	.zero		1


	//   ....[1]....
        /*00d4*/ 	.word	0x00000290
        /*00d8*/ 	.word	0x000000ff
        /*00dc*/ 	.word	0x00000028
        /*00e0*/ 	.short	0x0100
        /*00e2*/ 	.byte	0x08
	.zero		1


	//   ....[2]....
        /*00e4*/ 	.word	0x000002a0
        /*00e8*/ 	.word	0x000000ff
        /*00ec*/ 	.word	0x00000008
        /*00f0*/ 	.short	0x0100
        /*00f2*/ 	.byte	0x08
	.zero		1


	//   ....[3]....
        /*00f4*/ 	.word	0x000002b0
        /*00f8*/ 	.word	0x000000ff
        /*00fc*/ 	.word	0x00000030
        /*0100*/ 	.short	0x0100
        /*0102*/ 	.byte	0x08
	.zero		1


	//   ....[4]....
        /*0104*/ 	.word	0x000002c0
        /*0108*/ 	.word	0x000000ff
        /*010c*/ 	.word	0x00000010
        /*0110*/ 	.short	0x0100
        /*0112*/ 	.byte	0x08
	.zero		1


	//   ....[5]....
        /*0114*/ 	.word	0x000002d0
        /*0118*/ 	.word	0x000000ff
        /*011c*/ 	.word	0x00000038
        /*0120*/ 	.short	0x0100
        /*0122*/ 	.byte	0x08
	.zero		1


	//   ....[6]....
        /*0124*/ 	.word	0x000002e0
        /*0128*/ 	.word	0x000000ff
        /*012c*/ 	.word	0x00000018
        /*0130*/ 	.short	0x0100
        /*0132*/ 	.byte	0x08
	.zero		1


	//   ....[7]....
        /*0134*/ 	.word	0x000002f0
        /*0138*/ 	.word	0x000000ff
        /*013c*/ 	.word	0x00000040
        /*0140*/ 	.short	0x0100
        /*0142*/ 	.byte	0x08
	.zero		1


	//   ....[8]....
        /*0144*/ 	.word	0x00000300
        /*0148*/ 	.word	0x000000ff
        /*014c*/ 	.word	0x00000020
        /*0150*/ 	.short	0x0100
        /*0152*/ 	.byte	0x08
	.zero		1


	//   ....[9]....
        /*0154*/ 	.word	0x00000310
        /*0158*/ 	.word	0x000000ff
        /*015c*/ 	.word	0x00000048
        /*0160*/ 	.short	0x0100
        /*0162*/ 	.byte	0x08
	.zero		1


	//   ....[10]....
        /*0164*/ 	.word	0x00000850
        /*0168*/ 	.word	0x000000ff
        /*016c*/ 	.word	0x00000080
        /*0170*/ 	.short	0x0100
        /*0172*/ 	.byte	0x08
	.zero		1


	//   ....[11]....
        /*0174*/ 	.word	0x000008e0
        /*0178*/ 	.word	0x000000ff
        /*017c*/ 	.word	0x00000088
        /*0180*/ 	.short	0x0100
        /*0182*/ 	.byte	0x08
	.zero		1


	//   ....[12]....
        /*0184*/ 	.word	0x00000910
        /*0188*/ 	.word	0x000000ff
        /*018c*/ 	.word	0x00000060
        /*0190*/ 	.short	0x0100
        /*0192*/ 	.byte	0x09
	.zero		1


	//   ....[13]....
        /*0194*/ 	.word	0x00000920
        /*0198*/ 	.word	0x000000ff
        /*019c*/ 	.word	0x00000068
        /*01a0*/ 	.short	0x0100
        /*01a2*/ 	.byte	0x09
	.zero		1


	//   ....[14]....
        /*01a4*/ 	.word	0x00000930
        /*01a8*/ 	.word	0x000000ff
        /*01ac*/ 	.word	0x00000070
        /*01b0*/ 	.short	0x0100
        /*01b2*/ 	.byte	0x09
	.zero		1


	//   ....[15]....
        /*01b4*/ 	.word	0x00000940
        /*01b8*/ 	.word	0x000000ff
        /*01bc*/ 	.word	0x00000078
        /*01c0*/ 	.short	0x0100
        /*01c2*/ 	.byte	0x09
	.zero		1


	//   ....[16]....
        /*01c4*/ 	.word	0x000016f0
        /*01c8*/ 	.word	0x0000009f
        /*01cc*/ 	.word	0x00000000
        /*01d0*/ 	.short	0x010a
        /*01d2*/ 	.byte	0x2a
	.zero		1


	//   ....[17]....
        /*01d4*/ 	.word	0x000018a0
        /*01d8*/ 	.word	0x00000003
        /*01dc*/ 	.word	0x00000000
        /*01e0*/ 	.short	0x010a
        /*01e2*/ 	.byte	0x3f
	.zero		1


	//   ....[18]....
        /*01e4*/ 	.word	0x00001900
        /*01e8*/ 	.word	0x00000003
        /*01ec*/ 	.word	0x00000000
        /*01f0*/ 	.short	0x010a
        /*01f2*/ 	.byte	0x3f
	.zero		1


	//   ....[19]....
        /*01f4*/ 	.word	0x00001c60
        /*01f8*/ 	.word	0x000000ff
        /*01fc*/ 	.word	0x00000000
        /*0200*/ 	.short	0x010a
        /*0202*/ 	.byte	0x04
	.zero		1


	//   ....[20]....
        /*0204*/ 	.word	0x00001ca0
        /*0208*/ 	.word	0x000000ff
        /*020c*/ 	.word	0x00000000
        /*0210*/ 	.short	0x010a
        /*0212*/ 	.byte	0x04
	.zero		1


	//   ....[21]....
        /*0214*/ 	.word	0x00001f00
        /*0218*/ 	.word	0x00000004
        /*021c*/ 	.word	0x00000000
        /*0220*/ 	.short	0x0101
        /*0222*/ 	.byte	0x3f
	.zero		1


	//   ....[22]....
        /*0224*/ 	.word	0x00002000
        /*0228*/ 	.word	0x000000a0
        /*022c*/ 	.word	0x00000000
        /*0230*/ 	.short	0x0101
        /*0232*/ 	.byte	0x2d
	.zero		1


	//   ....[23]....
        /*0234*/ 	.word	0x00002100
        /*0238*/ 	.word	0x00000000
        /*023c*/ 	.word	0x00000000
        /*0240*/ 	.short	0x0101
        /*0242*/ 	.byte	0x3f
	.zero		1


	//   ....[24]....
        /*0244*/ 	.word	0x000021c0
        /*0248*/ 	.word	0x0000009f
        /*024c*/ 	.word	0x00000010
        /*0250*/ 	.short	0x010a
        /*0252*/ 	.byte	0x2a
	.zero		1


	//   ....[25]....
        /*0254*/ 	.word	0x00008600
        /*0258*/ 	.word	0x000000a2
        /*025c*/ 	.word	0x00000000
        /*0260*/ 	.short	0x0101
        /*0262*/ 	.byte	0x2d
	.zero		1


	//   ....[26]....
        /*0264*/ 	.word	0x000090f0
        /*0268*/ 	.word	0x0000000a
        /*026c*/ 	.word	0x00000028
        /*0270*/ 	.short	0x010a
        /*0272*/ 	.byte	0x3f
	.zero		1


	//   ....[27]....
        /*0274*/ 	.word	0x000094b0
        /*0278*/ 	.word	0x00000005
        /*027c*/ 	.word	0x00000088
        /*0280*/ 	.short	0x0101
        /*0282*/ 	.byte	0x3f
	.zero		1


	//   ....[28]....
        /*0284*/ 	.word	0x00009c30
        /*0288*/ 	.word	0x00000009
        /*028c*/ 	.word	0x00000000
        /*0290*/ 	.short	0x010a
        /*0292*/ 	.byte	0x3f
	.zero		1


	//   ....[29]....
        /*0294*/ 	.word	0x00009cb0
        /*0298*/ 	.word	0x00000008
        /*029c*/ 	.word	0x00000000
        /*02a0*/ 	.short	0x010a
        /*02a2*/ 	.byte	0x3f
	.zero		1


	//   ....[30]....
        /*02a4*/ 	.word	0x00009d40
        /*02a8*/ 	.word	0x00000009
        /*02ac*/ 	.word	0x00000000
        /*02b0*/ 	.short	0x010a
        /*02b2*/ 	.byte	0x3f
	.zero		1


	//   ....[31]....
        /*02b4*/ 	.word	0x00009dd0
        /*02b8*/ 	.word	0x00000006
        /*02bc*/ 	.word	0x00000000
        /*02c0*/ 	.short	0x010a
        /*02c2*/ 	.byte	0x3f
	.zero		1


	//   ....[32]....
        /*02c4*/ 	.word	0x00009e60
        /*02c8*/ 	.word	0x00000003
        /*02cc*/ 	.word	0x00000000
        /*02d0*/ 	.short	0x010a
        /*02d2*/ 	.byte	0x3f
	.zero		1


	//   ....[33]....
        /*02d4*/ 	.word	0x00009ec0
        /*02d8*/ 	.word	0x000000a1
        /*02dc*/ 	.word	0x00000000
        /*02e0*/ 	.short	0x010a
        /*02e2*/ 	.byte	0x3f
	.zero		1


	//   ....[34]....
        /*02e4*/ 	.word	0x00009f10
        /*02e8*/ 	.word	0x00000003
        /*02ec*/ 	.word	0x00000000
        /*02f0*/ 	.short	0x010a
        /*02f2*/ 	.byte	0x3f
	.zero		1


	//   ....[35]....
        /*02f4*/ 	.word	0x00009f70
        /*02f8*/ 	.word	0x00000005
        /*02fc*/ 	.word	0x00000000
        /*0300*/ 	.short	0x010a
        /*0302*/ 	.byte	0x3f
	.zero		1


	//   ....[36]....
        /*0304*/ 	.word	0x00009fc0
        /*0308*/ 	.word	0x000000a1
        /*030c*/ 	.word	0x00000010
        /*0310*/ 	.short	0x010a
        /*0312*/ 	.byte	0x3f
	.zero		1


	//   ....[37]....
        /*0314*/ 	.word	0x0000a090
        /*0318*/ 	.word	0x0000000a
        /*031c*/ 	.word	0x00000028
        /*0320*/ 	.short	0x010a
        /*0322*/ 	.byte	0x3f
	.zero		1


	//   ....[38]....
        /*0324*/ 	.word	0x0000a160
        /*0328*/ 	.word	0x00000009
        /*032c*/ 	.word	0x00000000
        /*0330*/ 	.short	0x010a
        /*0332*/ 	.byte	0x3f
	.zero		1


	//   ....[39]....
        /*0334*/ 	.word	0x0000a1b0
        /*0338*/ 	.word	0x00000008
        /*033c*/ 	.word	0x00000000
        /*0340*/ 	.short	0x010a
        /*0342*/ 	.byte	0x3f
	.zero		1


	//   ....[40]....
        /*0344*/ 	.word	0x0000a200
        /*0348*/ 	.word	0x00000009
        /*034c*/ 	.word	0x00000000
        /*0350*/ 	.short	0x010a
        /*0352*/ 	.byte	0x3f
	.zero		1


	//   ....[41]....
        /*0354*/ 	.word	0x0000a250
        /*0358*/ 	.word	0x00000006
        /*035c*/ 	.word	0x00000000
        /*0360*/ 	.short	0x010a
        /*0362*/ 	.byte	0x3f
	.zero		1


	//----- nvinfo : EIATTR_NUM_MBARRIERS
	.align		4
.L_37:
        /*0364*/ 	.byte	0x03, 0x38
        /*0366*/ 	.short	0x0010


	//----- nvinfo : EIATTR_EXIT_INSTR_OFFSETS
	.align		4
        /*0368*/ 	.byte	0x04, 0x1c
        /*036a*/ 	.short	(.L_39 - .L_38)


	//   ....[0]....
.L_38:
        /*036c*/ 	.word	0x00001430


	//   ....[1]....
        /*0370*/ 	.word	0x00001490


	//   ....[2]....
        /*0374*/ 	.word	0x00008c90


	//   ....[3]....
        /*0378*/ 	.word	0x00008cc0


	//   ....[4]....
        /*037c*/ 	.word	0x00009eb0


	//----- nvinfo : EIATTR_MAX_THREADS
	.align		4
.L_39:
        /*0380*/ 	.byte	0x04, 0x05
        /*0382*/ 	.short	(.L_41 - .L_40)
.L_40:
        /*0384*/ 	.word	0x00000180
        /*0388*/ 	.word	0x00000001
        /*038c*/ 	.word	0x00000001


	//----- nvinfo : EIATTR_CRS_STACK_SIZE
	.align		4
.L_41:
        /*0390*/ 	.byte	0x04, 0x1e
        /*0392*/ 	.short	(.L_43 - .L_42)
.L_42:
        /*0394*/ 	.word	0x00000000


	//----- nvinfo : EIATTR_CBANK_PARAM_SIZE
	.align		4
.L_43:
        /*0398*/ 	.byte	0x03, 0x19
        /*039a*/ 	.short	0x0470


	//----- nvinfo : EIATTR_PARAM_CBANK
	.align		4
        /*039c*/ 	.byte	0x04, 0x0a
        /*039e*/ 	.short	(.L_45 - .L_44)
	.align		4
.L_44:
        /*03a0*/ 	.word	index@(.nv.constant0._ZN7cutlass13device_kernelINS_4gemm6kernel13GemmUniversalIN4cute5tupleIJiiiiEEENS1_10collective13CollectiveMmaINS1_34MainloopSm90TmaGmmaWarpSpecializedILi5ENS5_IJNS4_1CILi4EEENSA_ILi2EEENSA_ILi1EEEEEENS1_32KernelTmaWarpSpecializedPingpongEEENS5_IJNSA_ILi64EEENSA_ILi256EEENSA_ILi128EEEEEEaNS5_IJlSD_lEEEaSL_NS4_8TiledMMAINS4_8MMA_AtomIJNS4_4SM904GMMA27MMA_64x256x32_S32S8S8_SS_TNEEEENS4_6LayoutINS5_IJSD_SD_SD_EEENS5_IJNSA_ILi0EEESU_SU_EEEEENS5_IJNS4_10UnderscoreESX_SX_EEEEENS4_23SM90_TMA_LOAD_MULTICASTENS4_14ComposedLayoutINS4_7SwizzleILi3ELi4ELi3EEENS4_18smem_ptr_flag_bitsILi8EEENSS_INS5_IJNSA_ILi8EEESJ_EEENS5_IJSJ_SD_EEEEEEEvNS4_8identityES10_S1A_vS1B_EENS_8epilogue10collective6detail29Sm90TmaWarpSpecializedAdapterINS1E_15DefaultEpilogueIaSL_SL_NS1D_6thread17LinearCombinationIaLi1EiiLNS1I_9ScaleType4KindE0ELNS_15FloatRoundStyleE2EaEENS1_15EpilogueDefaultEEEEEvvEEEEvNT_6ParamsE)
        /*03a4*/ 	.short	0x0210
        /*03a6*/ 	.short	0x0470


	//----- nvinfo : EIATTR_SW_WAR
	.align		4
.L_45:
        /*03a8*/ 	.byte	0x04, 0x36
        /*03aa*/ 	.short	(.L_47 - .L_46)
.L_46:
        /*03ac*/ 	.word	0x00000008
.L_47:


//--------------------- .nv.callgraph             --------------------------
	.section	.nv.callgraph,"",@"SHT_CUDA_CALLGRAPH"
	.align	4
	.sectionentsize	8
	.align		4
        /*0000*/ 	.word	0x00000000
	.align		4
        /*0004*/ 	.word	0xffffffff
	.align		4
        /*0008*/ 	.word	index@(_ZN7cutlass13device_kernelINS_4gemm6kernel13GemmUniversalIN4cute5tupleIJiiiiEEENS1_10collective13CollectiveMmaINS1_34MainloopSm90TmaGmmaWarpSpecializedILi5ENS5_IJNS4_1CILi4EEENSA_ILi2EEENSA_ILi1EEEEEENS1_32KernelTmaWarpSpecializedPingpongEEENS5_IJNSA_ILi64EEENSA_ILi256EEENSA_ILi128EEEEEEaNS5_IJlSD_lEEEaSL_NS4_8TiledMMAINS4_8MMA_AtomIJNS4_4SM904GMMA27MMA_64x256x32_S32S8S8_SS_TNEEEENS4_6LayoutINS5_IJSD_SD_SD_EEENS5_IJNSA_ILi0EEESU_SU_EEEEENS5_IJNS4_10UnderscoreESX_SX_EEEEENS4_23SM90_TMA_LOAD_MULTICASTENS4_14ComposedLayoutINS4_7SwizzleILi3ELi4ELi3EEENS4_18smem_ptr_flag_bitsILi8EEENSS_INS5_IJNSA_ILi8EEESJ_EEENS5_IJSJ_SD_EEEEEEEvNS4_8identityES10_S1A_vS1B_EENS_8epilogue10collective6detail29Sm90TmaWarpSpecializedAdapterINS1E_15DefaultEpilogueIaSL_SL_NS1D_6thread17LinearCombinationIaLi1EiiLNS1I_9ScaleType4KindE0ELNS_15FloatRoundStyleE2EaEENS1_15EpilogueDefaultEEEEEvvEEEEvNT_6ParamsE)
	.align		4
        /*000c*/ 	.word	index@(__assertfail)
	.align		4
        /*0010*/ 	.word	0x00000000
	.align		4
        /*0014*/ 	.word	0xfffffffe
	.align		4
        /*0018*/ 	.word	0x00000000
	.align		4
        /*001c*/ 	.word	0xfffffffd
	.align		4
        /*0020*/ 	.word	0x00000000
	.align		4
        /*0024*/ 	.word	0xfffffffc


//--------------------- .nv.constant4             --------------------------
	.section	.nv.constant4,"a",@progbits
	.align	8
	.align		8
.nv.constant4:
        /*0000*/ 	.dword	__assertfail
	.align		8
        /*0008*/ 	.dword	__unnamed_1
	.align		8
        /*0010*/ 	.dword	_ZN40_INTERNAL_99babf57_4_k_cu_3258aafe_154994cuda3std3__45__cpo5beginE
	.align		8
        /*0018*/ 	.dword	_ZN40_INTERNAL_99babf57_4_k_cu_3258aafe_154994cuda3std3__45__cpo3endE
	.align		8
        /*0020*/ 	.dword	_ZN40_INTERNAL_99babf57_4_k_cu_3258aafe_154994cuda3std3__45__cpo6cbeginE
	.align		8
        /*0028*/ 	.dword	_ZN40_INTERNAL_99babf57_4_k_cu_3258aafe_154994cuda3std3__45__cpo4cendE
	.align		8
        /*0030*/ 	.dword	_ZN40_INTERNAL_99babf57_4_k_cu_3258aafe_154994cuda3std3__442_GLOBAL__N__99babf57_4_k_cu_3258aafe_154996ignoreE
	.align		8
        /*0038*/ 	.dword	_ZN40_INTERNAL_99babf57_4_k_cu_3258aafe_154994cuda3std3__419piecewise_constructE
	.align		8
        /*0040*/ 	.dword	_ZN40_INTERNAL_99babf57_4_k_cu_3258aafe_154994cuda3std3__48in_placeE
	.align		8
        /*0048*/ 	.dword	_ZN40_INTERNAL_99babf57_4_k_cu_3258aafe_154994cuda3std6ranges3__45__cpo4swapE
	.align		8
        /*0050*/ 	.dword	_ZN40_INTERNAL_99babf57_4_k_cu_3258aafe_154994cuda3std6ranges3__45__cpo9iter_moveE
	.align		8
        /*0058*/ 	.dword	_ZN40_INTERNAL_99babf57_4_k_cu_3258aafe_154994cute7productE
	.align		8
        /*0060*/ 	.dword	_ZN40_INTERNAL_99babf57_4_k_cu_3258aafe_154994cute1_E
	.align		8
        /*0068*/ 	.dword	$str$22
	.align		8
        /*0070*/ 	.dword	$str$23


//--------------------- .text._ZN7cutlass13device_kernelINS_4gemm6kernel13GemmUniversalIN4cute5tupleIJiiiiEEENS1_10collective13CollectiveMmaINS1_34MainloopSm90TmaGmmaWarpSpecializedILi5ENS5_IJNS4_1CILi4EEENSA_ILi2EEENSA_ILi1EEEEEENS1_32KernelTmaWarpSpecializedPingpongEEENS5_IJNSA_ILi64EEENSA_ILi256EEENSA_ILi128EEEEEEaNS5_IJlSD_lEEEaSL_NS4_8TiledMMAINS4_8MMA_AtomIJNS4_4SM904GMMA27MMA_64x256x32_S32S8S8_SS_TNEEEENS4_6LayoutINS5_IJSD_SD_SD_EEENS5_IJNSA_ILi0EEESU_SU_EEEEENS5_IJNS4_10UnderscoreESX_SX_EEEEENS4_23SM90_TMA_LOAD_MULTICASTENS4_14ComposedLayoutINS4_7SwizzleILi3ELi4ELi3EEENS4_18smem_ptr_flag_bitsILi8EEENSS_INS5_IJNSA_ILi8EEESJ_EEENS5_IJSJ_SD_EEEEEEEvNS4_8identityES10_S1A_vS1B_EENS_8epilogue10collective6detail29Sm90TmaWarpSpecializedAdapterINS1E_15DefaultEpilogueIaSL_SL_NS1D_6thread17LinearCombinationIaLi1EiiLNS1I_9ScaleType4KindE0ELNS_15FloatRoundStyleE2EaEENS1_15EpilogueDefaultEEEEEvvEEEEvNT_6ParamsE --------------------------
	.section	.text._ZN7cutlass13device_kernelINS_4gemm6kernel13GemmUniversalIN4cute5tupleIJiiiiEEENS1_10collective13CollectiveMmaINS1_34MainloopSm90TmaGmmaWarpSpecializedILi5ENS5_IJNS4_1CILi4EEENSA_ILi2EEENSA_ILi1EEEEEENS1_32KernelTmaWarpSpecializedPingpongEEENS5_IJNSA_ILi64EEENSA_ILi256EEENSA_ILi128EEEEEEaNS5_IJlSD_lEEEaSL_NS4_8TiledMMAINS4_8MMA_AtomIJNS4_4SM904GMMA27MMA_64x256x32_S32S8S8_SS_TNEEEENS4_6LayoutINS5_IJSD_SD_SD_EEENS5_IJNSA_ILi0EEESU_SU_EEEEENS5_IJNS4_10UnderscoreESX_SX_EEEEENS4_23SM90_TMA_LOAD_MULTICASTENS4_14ComposedLayoutINS4_7SwizzleILi3ELi4ELi3EEENS4_18smem_ptr_flag_bitsILi8EEENSS_INS5_IJNSA_ILi8EEESJ_EEENS5_IJSJ_SD_EEEEEEEvNS4_8identityES10_S1A_vS1B_EENS_8epilogue10collective6detail29Sm90TmaWarpSpecializedAdapterINS1E_15DefaultEpilogueIaSL_SL_NS1D_6thread17LinearCombinationIaLi1EiiLNS1I_9ScaleType4KindE0ELNS_15FloatRoundStyleE2EaEENS1_15EpilogueDefaultEEEEEvvEEEEvNT_6ParamsE,"ax",@progbits
	.align	128
.text._ZN7cutlass13device_kernelINS_4gemm6kernel13GemmUniversalIN4cute5tupleIJiiiiEEENS1_10collective13CollectiveMmaINS1_34MainloopSm90TmaGmmaWarpSpecializedILi5ENS5_IJNS4_1CILi4EEENSA_ILi2EEENSA_ILi1EEEEEENS1_32KernelTmaWarpSpecializedPingpongEEENS5_IJNSA_ILi64EEENSA_ILi256EEENSA_ILi128EEEEEEaNS5_IJlSD_lEEEaSL_NS4_8TiledMMAINS4_8MMA_AtomIJNS4_4SM904GMMA27MMA_64x256x32_S32S8S8_SS_TNEEEENS4_6LayoutINS5_IJSD_SD_SD_EEENS5_IJNSA_ILi0EEESU_SU_EEEEENS5_IJNS4_10UnderscoreESX_SX_EEEEENS4_23SM90_TMA_LOAD_MULTICASTENS4_14ComposedLayoutINS4_7SwizzleILi3ELi4ELi3EEENS4_18smem_ptr_flag_bitsILi8EEENSS_INS5_IJNSA_ILi8EEESJ_EEENS5_IJSJ_SD_EEEEEEEvNS4_8identityES10_S1A_vS1B_EENS_8epilogue10collective6detail29Sm90TmaWarpSpecializedAdapterINS1E_15DefaultEpilogueIaSL_SL_NS1D_6thread17LinearCombinationIaLi1EiiLNS1I_9ScaleType4KindE0ELNS_15FloatRoundStyleE2EaEENS1_15EpilogueDefaultEEEEEvvEEEEvNT_6ParamsE:
        .type           _ZN7cutlass13device_kernelINS_4gemm6kernel13GemmUniversalIN4cute5tupleIJiiiiEEENS1_10collective13CollectiveMmaINS1_34MainloopSm90TmaGmmaWarpSpecializedILi5ENS5_IJNS4_1CILi4EEENSA_ILi2EEENSA_ILi1EEEEEENS1_32KernelTmaWarpSpecializedPingpongEEENS5_IJNSA_ILi64EEENSA_ILi256EEENSA_ILi128EEEEEEaNS5_IJlSD_lEEEaSL_NS4_8TiledMMAINS4_8MMA_AtomIJNS4_4SM904GMMA27MMA_64x256x32_S32S8S8_SS_TNEEEENS4_6LayoutINS5_IJSD_SD_SD_EEENS5_IJNSA_ILi0EEESU_SU_EEEEENS5_IJNS4_10UnderscoreESX_SX_EEEEENS4_23SM90_TMA_LOAD_MULTICASTENS4_14ComposedLayoutINS4_7SwizzleILi3ELi4ELi3EEENS4_18smem_ptr_flag_bitsILi8EEENSS_INS5_IJNSA_ILi8EEESJ_EEENS5_IJSJ_SD_EEEEEEEvNS4_8identityES10_S1A_vS1B_EENS_8epilogue10collective6detail29Sm90TmaWarpSpecializedAdapterINS1E_15DefaultEpilogueIaSL_SL_NS1D_6thread17LinearCombinationIaLi1EiiLNS1I_9ScaleType4KindE0ELNS_15FloatRoundStyleE2EaEENS1_15EpilogueDefaultEEEEEvvEEEEvNT_6ParamsE,@function
        .size           _ZN7cutlass13device_kernelINS_4gemm6kernel13GemmUniversalIN4cute5tupleIJiiiiEEENS1_10collective13CollectiveMmaINS1_34MainloopSm90TmaGmmaWarpSpecializedILi5ENS5_IJNS4_1CILi4EEENSA_ILi2EEENSA_ILi1EEEEEENS1_32KernelTmaWarpSpecializedPingpongEEENS5_IJNSA_ILi64EEENSA_ILi256EEENSA_ILi128EEEEEEaNS5_IJlSD_lEEEaSL_NS4_8TiledMMAINS4_8MMA_AtomIJNS4_4SM904GMMA27MMA_64x256x32_S32S8S8_SS_TNEEEENS4_6LayoutINS5_IJSD_SD_SD_EEENS5_IJNSA_ILi0EEESU_SU_EEEEENS5_IJNS4_10UnderscoreESX_SX_EEEEENS4_23SM90_TMA_LOAD_MULTICASTENS4_14ComposedLayoutINS4_7SwizzleILi3ELi4ELi3EEENS4_18smem_ptr_flag_bitsILi8EEENSS_INS5_IJNSA_ILi8EEESJ_EEENS5_IJSJ_SD_EEEEEEEvNS4_8identityES10_S1A_vS1B_EENS_8epilogue10collective6detail29Sm90TmaWarpSpecializedAdapterINS1E_15DefaultEpilogueIaSL_SL_NS1D_6thread17LinearCombinationIaLi1EiiLNS1I_9ScaleType4KindE0ELNS_15FloatRoundStyleE2EaEENS1_15EpilogueDefaultEEEEEvvEEEEvNT_6ParamsE,(.L_x_335 - _ZN7cutlass13device_kernelINS_4gemm6kernel13GemmUniversalIN4cute5tupleIJiiiiEEENS1_10collective13CollectiveMmaINS1_34MainloopSm90TmaGmmaWarpSpecializedILi5ENS5_IJNS4_1CILi4EEENSA_ILi2EEENSA_ILi1EEEEEENS1_32KernelTmaWarpSpecializedPingpongEEENS5_IJNSA_ILi64EEENSA_ILi256EEENSA_ILi128EEEEEEaNS5_IJlSD_lEEEaSL_NS4_8TiledMMAINS4_8MMA_AtomIJNS4_4SM904GMMA27MMA_64x256x32_S32S8S8_SS_TNEEEENS4_6LayoutINS5_IJSD_SD_SD_EEENS5_IJNSA_ILi0EEESU_SU_EEEEENS5_IJNS4_10UnderscoreESX_SX_EEEEENS4_23SM90_TMA_LOAD_MULTICASTENS4_14ComposedLayoutINS4_7SwizzleILi3ELi4ELi3EEENS4_18smem_ptr_flag_bitsILi8EEENSS_INS5_IJNSA_ILi8EEESJ_EEENS5_IJSJ_SD_EEEEEEEvNS4_8identityES10_S1A_vS1B_EENS_8epilogue10collective6detail29Sm90TmaWarpSpecializedAdapterINS1E_15DefaultEpilogueIaSL_SL_NS1D_6thread17LinearCombinationIaLi1EiiLNS1I_9ScaleType4KindE0ELNS_15FloatRoundStyleE2EaEENS1_15EpilogueDefaultEEEEEvvEEEEvNT_6ParamsE)
        .other          _ZN7cutlass13device_kernelINS_4gemm6kernel13GemmUniversalIN4cute5tupleIJiiiiEEENS1_10collective13CollectiveMmaINS1_34MainloopSm90TmaGmmaWarpSpecializedILi5ENS5_IJNS4_1CILi4EEENSA_ILi2EEENSA_ILi1EEEEEENS1_32KernelTmaWarpSpecializedPingpongEEENS5_IJNSA_ILi64EEENSA_ILi256EEENSA_ILi128EEEEEEaNS5_IJlSD_lEEEaSL_NS4_8TiledMMAINS4_8MMA_AtomIJNS4_4SM904GMMA27MMA_64x256x32_S32S8S8_SS_TNEEEENS4_6LayoutINS5_IJSD_SD_SD_EEENS5_IJNSA_ILi0EEESU_SU_EEEEENS5_IJNS4_10UnderscoreESX_SX_EEEEENS4_23SM90_TMA_LOAD_MULTICASTENS4_14ComposedLayoutINS4_7SwizzleILi3ELi4ELi3EEENS4_18smem_ptr_flag_bitsILi8EEENSS_INS5_IJNSA_ILi8EEESJ_EEENS5_IJSJ_SD_EEEEEEEvNS4_8identityES10_S1A_vS1B_EENS_8epilogue10collective6detail29Sm90TmaWarpSpecializedAdapterINS1E_15DefaultEpilogueIaSL_SL_NS1D_6thread17LinearCombinationIaLi1EiiLNS1I_9ScaleType4KindE0ELNS_15FloatRoundStyleE2EaEENS1_15EpilogueDefaultEEEEEvvEEEEvNT_6ParamsE,@"STO_CUDA_ENTRY STV_DEFAULT"
_ZN7cutlass13device_kernelINS_4gemm6kernel13GemmUniversalIN4cute5tupleIJiiiiEEENS1_10collective13CollectiveMmaINS1_34MainloopSm90TmaGmmaWarpSpecializedILi5ENS5_IJNS4_1CILi4EEENSA_ILi2EEENSA_ILi1EEEEEENS1_32KernelTmaWarpSpecializedPingpongEEENS5_IJNSA_ILi64EEENSA_ILi256EEENSA_ILi128EEEEEEaNS5_IJlSD_lEEEaSL_NS4_8TiledMMAINS4_8MMA_AtomIJNS4_4SM904GMMA27MMA_64x256x32_S32S8S8_SS_TNEEEENS4_6LayoutINS5_IJSD_SD_SD_EEENS5_IJNSA_ILi0EEESU_SU_EEEEENS5_IJNS4_10UnderscoreESX_SX_EEEEENS4_23SM90_TMA_LOAD_MULTICASTENS4_14ComposedLayoutINS4_7SwizzleILi3ELi4ELi3EEENS4_18smem_ptr_flag_bitsILi8EEENSS_INS5_IJNSA_ILi8EEESJ_EEENS5_IJSJ_SD_EEEEEEEvNS4_8identityES10_S1A_vS1B_EENS_8epilogue10collective6detail29Sm90TmaWarpSpecializedAdapterINS1E_15DefaultEpilogueIaSL_SL_NS1D_6thread17LinearCombinationIaLi1EiiLNS1I_9ScaleType4KindE0ELNS_15FloatRoundStyleE2EaEENS1_15EpilogueDefaultEEEEEvvEEEEvNT_6ParamsE:
[----:B------:R-:W0:Y:S02]  /*0000*/  LDC R1, c[0x0][0x28] ;  /* 0x00000a00ff017b82 */ /* 0x000e240000000800 */
[----:B0-----:R-:W-:Y:S01]  /*0010*/  VIADD R1, R1, 0xfffffff8 ;  /* 0xfffffff801017836 */ /* 0x001fe20000000000 */
[----:B------:R-:W0:Y:S01]  /*0020*/  S2R R4, SR_TID.X ;  /* 0x0000000000047919 */ /* 0x000e220000002100 */
[----:B------:R-:W-:Y:S01]  /*0030*/  ELECT P0, URZ, PT ;  /* 0x00000000003f782f */ /* 0x000fe20003800000 */
[----:B------:R-:W-:Y:S01]  /*0040*/  BSSY B0, `(.L_x_0) ;  /* 0x000000f000007945 */ /* 0x000fe20003800000 */
[--C-:B0-----:R-:W-:Y:S02]  /*0050*/  SHF.R.U32.HI R2, RZ, 0x5, R4.reuse ;  /* 0x00000005ff027819 */ /* 0x101fe40000011604 */
[----:B------:R-:W-:-:S03]  /*0060*/  SHF.R.U32.HI R7, RZ, 0x7, R4 ;  /* 0x00000007ff077819 */ /* 0x000fc60000011604 */
[----:B------:R-:W0:Y:S04]  /*0070*/  SHFL.IDX PT, R5, R2, RZ, 0x1f ;  /* 0x00001fff02057589 */ /* 0x000e2800000e0000 */
[----:B------:R1:W2:Y:S01]  /*0080*/  SHFL.IDX PT, R10, R7, RZ, 0x1f ;  /* 0x00001fff070a7589 */ /* 0x0002a200000e0000 */
[----:B0-----:R-:W-:-:S13]  /*0090*/  ISETP.NE.OR P0, PT, R5, RZ, !P0 ;  /* 0x000000ff0500720c */ /* 0x001fda0004705670 */
[----:B-12---:R-:W-:Y:S05]  /*00a0*/  @P0 BRA `(.L_x_1) ;  /* 0x0000000000200947 */ /* 0x006fea0003800000 */
[----:B------:R-:W-:Y:S02]  /*00b0*/  ULDC.64 UR4, c[0x0][0x198] ;  /* 0x0000660000047ab9 */ /* 0x000fe40000000a00 */
[----:B------:R-:W-:Y:S02]  /*00c0*/  UIADD3 UR6, UP0, UR4, 0xf0, URZ ;  /* 0x000000f004067890 */ /* 0x000fe4000ff1e03f */
[----:B------:R-:W-:Y:S02]  /*00d0*/  UIADD3 UR4, UP1, UR4, 0x1f0, URZ ;  /* 0x000001f004047890 */ /* 0x000fe4000ff3e03f */
[----:B------:R-:W-:Y:S02]  /*00e0*/  UIADD3.X UR7, URZ, UR5, URZ, UP0, !UPT ;  /* 0x000000053f077290 */ /* 0x000fe400087fe43f */
[----:B------:R-:W-:-:S07]  /*00f0*/  UIADD3.X UR5, URZ, UR5, URZ, UP1, !UPT ;  /* 0x000000053f057290 */ /* 0x000fce0008ffe43f */
[----:B------:R0:W-:Y:S02]  /*0100*/  UTMACCTL.PF [UR6] ;  /* 0x00000000060079b9 */ /* 0x0001e40008040000 */
[----:B------:R0:W-:Y:S02]  /*0110*/  UTMACCTL.PF [UR4] ;  /* 0x00000000040079b9 */ /* 0x0001e40008040000 */
[----:B0-----:R-:W-:Y:S01]  /*0120*/  NOP ;  /* 0x0000000000007918 */ /* 0x001fe20000000000 */
.L_x_1:
[----:B------:R-:W-:Y:S05]  /*0130*/  BSYNC B0 ;  /* 0x0000000000007941 */ /* 0x000fea0003800000 */
.L_x_0:
[----:B------:R-:W0:Y:S01]  /*0140*/  SHFL.IDX PT, R8, R2, RZ, 0x1f ;  /* 0x00001fff02087589 */ /* 0x000e2200000e0000 */
[----:B------:R-:W-:-:S04]  /*0150*/  SHF.R.S32.HI R3, RZ, 0x1f, R4 ;  /* 0x0000001fff037819 */ /* 0x000fc80000011404 */
[----:B------:R-:W-:-:S04]  /*0160*/  LEA.HI R3, R3, R4, RZ, 0x7 ;  /* 0x0000000403037211 */ /* 0x000fc800078f38ff */
[----:B------:R-:W-:-:S05]  /*0170*/  LOP3.LUT R3, R3, 0xffffff80, RZ, 0xc0, !PT ;  /* 0xffffff8003037812 */ /* 0x000fca00078ec0ff */
[----:B------:R-:W-:Y:S01]  /*0180*/  IMAD.IADD R3, R4, 0x1, -R3 ;  /* 0x0000000104037824 */ /* 0x000fe200078e0a03 */
[----:B0-----:R-:W-:-:S13]  /*0190*/  ISETP.NE.AND P0, PT, R8, RZ, PT ;  /* 0x000000ff0800720c */ /* 0x001fda0003f05270 */
[----:B------:R-:W-:Y:S05]  /*01a0*/  @P0 BRA `(.L_x_2) ;  /* 0x0000000000600947 */ /* 0x000fea0003800000 */
[----:B------:R-:W0:Y:S01]  /*01b0*/  S2UR UR8, SR_CgaCtaId ;  /* 0x00000000000879c3 */ /* 0x000e220000008800 */
[----:B------:R-:W-:Y:S01]  /*01c0*/  UMOV UR4, 0x400 ;  /* 0x0000040000047882 */ /* 0x000fe20000000000 */
[----:B------:R-:W-:Y:S01]  /*01d0*/  UMOV UR5, 0x1 ;  /* 0x0000000100057882 */ /* 0x000fe20000000000 */
[----:B------:R-:W-:Y:S01]  /*01e0*/  UMOV UR6, 0x5 ;  /* 0x0000000500067882 */ /* 0x000fe20000000000 */
[----:B------:R-:W-:Y:S01]  /*01f0*/  ELECT P0, URZ, PT ;  /* 0x00000000003f782f */ /* 0x000fe20003800000 */
[----:B------:R-:W-:-:S04]  /*0200*/  UIADD3 UR6, -UR6, 0x100000, URZ ;  /* 0x0010000006067890 */ /* 0x000fc8000fffe13f */
[----:B------:R-:W-:Y:S02]  /*0210*/  USHF.L.U32 UR7, UR6, 0xb, URZ ;  /* 0x0000000b06077899 */ /* 0x000fe4000800063f */
[----:B------:R-:W-:Y:S02]  /*0220*/  USHF.L.U32 UR6, UR6, 0x1, URZ ;  /* 0x0000000106067899 */ /* 0x000fe4000800063f */
[----:B0-----:R-:W-:Y:S02]  /*0230*/  ULEA UR8, UR8, UR4, 0x18 ;  /* 0x0000000408087291 */ /* 0x001fe4000f8ec03f */
[----:B------:R-:W-:-:S04]  /*0240*/  UIADD3 UR4, -UR5, 0x100000, URZ ;  /* 0x0010000005047890 */ /* 0x000fc8000fffe13f */
[----:B------:R-:W-:Y:S02]  /*0250*/  USHF.L.U32 UR5, UR4, 0xb, URZ ;  /* 0x0000000b04057899 */ /* 0x000fe4000800063f */
[----:B------:R-:W-:Y:S01]  /*0260*/  USHF.L.U32 UR4, UR4, 0x1, URZ ;  /* 0x0000000104047899 */ /* 0x000fe2000800063f */
[----:B------:R-:W0:Y:S11]  /*0270*/  FENCE.VIEW.ASYNC.S ;  /* 0x00000000000073c6 */ /* 0x000e360000000000 */
[----:B0-----:R0:W1:Y:S01]  /*0280*/  SYNCS.EXCH.64 URZ, [UR8], UR4 ;  /* 0x00000004083f75b2 */ /* 0x0010620008000100 */
[----:B------:R0:W2:Y:S01]  /*0290*/  SYNCS.EXCH.64 URZ, [UR8+0x28], UR6 ;  /* 0x00002806083f75b2 */ /* 0x0000a20008000100 */
[----:B------:R0:W3:Y:S01]  /*02a0*/  SYNCS.EXCH.64 URZ, [UR8+0x8], UR4 ;  /* 0x00000804083f75b2 */ /* 0x0000e20008000100 */
[----:B------:R0:W4:Y:S01]  /*02b0*/  SYNCS.EXCH.64 URZ, [UR8+0x30], UR6 ;  /* 0x00003006083f75b2 */ /* 0x0001220008000100 */
[----:B------:R0:W0:Y:S01]  /*02c0*/  SYNCS.EXCH.64 URZ, [UR8+0x10], UR4 ;  /* 0x00001004083f75b2 */ /* 0x0000220008000100 */
[----:B------:R0:W0:Y:S01]  /*02d0*/  SYNCS.EXCH.64 URZ, [UR8+0x38], UR6 ;  /* 0x00003806083f75b2 */ /* 0x0000220008000100 */
[----:B------:R0:W0:Y:S01]  /*02e0*/  SYNCS.EXCH.64 URZ, [UR8+0x18], UR4 ;  /* 0x00001804083f75b2 */ /* 0x0000220008000100 */
[----:B------:R0:W0:Y:S01]  /*02f0*/  SYNCS.EXCH.64 URZ, [UR8+0x40], UR6 ;  /* 0x00004006083f75b2 */ /* 0x0000220008000100 */
[----:B------:R0:W0:Y:S01]  /*0300*/  SYNCS.EXCH.64 URZ, [UR8+0x20], UR4 ;  /* 0x00002004083f75b2 */ /* 0x0000220008000100 */
[----:B------:R0:W0:Y:S01]  /*0310*/  SYNCS.EXCH.64 URZ, [UR8+0x48], UR6 ;  /* 0x00004806083f75b2 */ /* 0x0000220008000100 */
[----:B------:R-:W-:Y:S01]  /*0320*/  NOP ;  /* 0x0000000000007918 */ /* 0x000fe20000000000 */
.L_x_2:
[----:B------:R-:W5:Y:S01]  /*0330*/  S2UR UR12, SR_CTAID.X ;  /* 0x00000000000c79c3 */ /* 0x000f620000002500 */
[----:B------:R-:W-:Y:S01]  /*0340*/  SHF.R.S32.HI R0, RZ, 0x1f, R3 ;  /* 0x0000001fff007819 */ /* 0x000fe20000011403 */
[----:B------:R-:W1:Y:S01]  /*0350*/  SHFL.IDX PT, R15, R2, RZ, 0x1f ;  /* 0x00001fff020f7589 */ /* 0x000e6200000e0000 */
[----:B------:R-:W-:Y:S02]  /*0360*/  SHF.R.S32.HI R11, RZ, 0x1f, R8 ;  /* 0x0000001fff0b7819 */ /* 0x000fe40000011408 */
[----:B------:R-:W-:Y:S02]  /*0370*/  ELECT P0, URZ, PT ;  /* 0x00000000003f782f */ /* 0x000fe40003800000 */
[----:B------:R-:W-:Y:S01]  /*0380*/  LEA.HI R6, R0, R3, RZ, 0x3 ;  /* 0x0000000300067211 */ /* 0x000fe200078f18ff */
[----:B------:R2:W3:Y:S01]  /*0390*/  SHFL.IDX PT, R13, R2, RZ, 0x1f ;  /* 0x00001fff020d7589 */ /* 0x0004e200000e0000 */
[----:B------:R-:W-:Y:S01]  /*03a0*/  LEA.HI R11, R11, R8, RZ, 0x2 ;  /* 0x000000080b0b7211 */ /* 0x000fe200078f10ff */
[----:B------:R-:W4:Y:S01]  /*03b0*/  LDC R14, c[0x0][0x140] ;  /* 0x00005000ff0e7b82 */ /* 0x000f220000000800 */
[----:B------:R-:W-:-:S02]  /*03c0*/  SHF.R.S32.HI R9, RZ, 0x3, R6 ;  /* 0x00000003ff097819 */ /* 0x000fc40000011406 */
[----:B------:R-:W-:Y:S02]  /*03d0*/  ELECT P1, URZ, PT ;  /* 0x00000000003f782f */ /* 0x000fe40003820000 */
[----:B------:R-:W-:Y:S01]  /*03e0*/  SHF.R.S32.HI R12, RZ, 0x1f, R6 ;  /* 0x0000001fff0c7819 */ /* 0x000fe20000011406 */
[----:B0-----:R-:W-:Y:S01]  /*03f0*/  ULDC UR4, c[0x0][0x150] ;  /* 0x0000540000047ab9 */ /* 0x001fe20000000800 */
[----:B------:R-:W0:Y:S01]  /*0400*/  S2R R6, SR_CTAID.Y ;  /* 0x0000000000067919 */ /* 0x000e220000002600 */
[----:B------:R-:W-:Y:S01]  /*0410*/  LOP3.LUT R11, R11, 0x3ffffffc, RZ, 0xc0, !PT ;  /* 0x3ffffffc0b0b7812 */ /* 0x000fe200078ec0ff */
[----:B------:R-:W-:Y:S01]  /*0420*/  UMOV UR11, 0x80 ;  /* 0x00000080000b7882 */ /* 0x000fe20000000000 */
[----:B------:R-:W-:Y:S01]  /*0430*/  LEA.HI R12, R12, R9, RZ, 0x2 ;  /* 0x000000090c0c7211 */ /* 0x000fe200078f10ff */
[----:B------:R-:W0:Y:S01]  /*0440*/  LDC R25, c[0x0][0x148] ;  /* 0x00005200ff197b82 */ /* 0x000e220000000800 */
[----:B--2---:R-:W-:Y:S01]  /*0450*/  SHF.R.S32.HI R2, RZ, 0x1f, R5 ;  /* 0x0000001fff027819 */ /* 0x004fe20000011405 */
[----:B------:R-:W-:Y:S01]  /*0460*/  IMAD.IADD R11, R8, 0x1, -R11 ;  /* 0x00000001080b7824 */ /* 0x000fe200078e0a0b */
[----:B------:R-:W-:Y:S01]  /*0470*/  LOP3.LUT R12, R12, 0xfffffffc, RZ, 0xc0, !PT ;  /* 0xfffffffc0c0c7812 */ /* 0x000fe200078ec0ff */
[----:B------:R-:W-:Y:S01]  /*0480*/  NOP ;  /* 0x0000000000007918 */ /* 0x000fe20000000000 */
[----:B------:R-:W-:Y:S01]  /*0490*/  LEA.HI R2, R2, R5, RZ, 0x2 ;  /* 0x0000000502027211 */ /* 0x000fe200078f10ff */
[----:B------:R-:W-:Y:S01]  /*04a0*/  NOP ;  /* 0x0000000000007918 */ /* 0x000fe20000000000 */
[C---:B------:R-:W-:Y:S01]  /*04b0*/  VIADD R35, R10.reuse, 0xffffffff ;  /* 0xffffffff0a237836 */ /* 0x040fe20000000000 */
[----:B------:R-:W-:Y:S01]  /*04c0*/  ISETP.NE.AND P3, PT, R10, RZ, PT ;  /* 0x000000ff0a00720c */ /* 0x000fe20003f65270 */
[----:B------:R-:W-:Y:S01]  /*04d0*/  IMAD.IADD R12, R9, 0x1, -R12 ;  /* 0x00000001090c7824 */ /* 0x000fe200078e0a0c */
[----:B-----5:R-:W-:Y:S01]  /*04e0*/  I2FP.F32.U32 R9, UR12 ;  /* 0x0000000c00097c45 */ /* 0x020fe20008201000 */
[----:B------:R-:W-:Y:S01]  /*04f0*/  IMAD.MOV.U32 R154, RZ, RZ, 0x1 ;  /* 0x00000001ff9a7424 */ /* 0x000fe200078e00ff */
[----:B-1----:R-:W-:Y:S01]  /*0500*/  ISETP.NE.OR P0, PT, R15, RZ, !P0 ;  /* 0x000000ff0f00720c */ /* 0x002fe20004705670 */
[----:B------:R-:W-:Y:S01]  /*0510*/  IMAD R11, R11, 0x4, R12 ;  /* 0x000000040b0b7824 */ /* 0x000fe200078e020c */
[----:B---3--:R-:W-:Y:S01]  /*0520*/  ISETP.NE.OR P1, PT, R13, RZ, !P1 ;  /* 0x000000ff0d00720c */ /* 0x008fe20004f25670 */
[----:B------:R-:W-:Y:S01]  /*0530*/  FMUL R9, R9, UR4 ;  /* 0x0000000409097c20 */ /* 0x000fe20008400000 */
[----:B------:R-:W1:Y:S01]  /*0540*/  LDC R13, c[0x0][0x144] ;  /* 0x00005100ff0d7b82 */ /* 0x000e620000000800 */
[----:B----4-:R-:W-:Y:S01]  /*0550*/  ISETP.EQ.U32.AND P2, PT, R14, 0x1, PT ;  /* 0x000000010e00780c */ /* 0x010fe20003f42070 */
[----:B------:R-:W-:Y:S01]  /*0560*/  ULDC UR4, c[0x0][0x154] ;  /* 0x0000550000047ab9 */ /* 0x000fe20000000800 */
[----:B------:R-:W-:-:S02]  /*0570*/  SHF.R.S32.HI R8, RZ, 0x1f, R11 ;  /* 0x0000001fff087819 */ /* 0x000fc4000001140b */
[----:B------:R-:W2:Y:S01]  /*0580*/  F2I.U32.TRUNC.NTZ R9, R9 ;  /* 0x0000000900097305 */ /* 0x000ea2000020f000 */
[----:B------:R-:W-:Y:S02]  /*0590*/  LOP3.LUT R2, R2, 0xfffffffc, RZ, 0xc0, !PT ;  /* 0xfffffffc02027812 */ /* 0x000fe400078ec0ff */
[----:B------:R-:W-:Y:S01]  /*05a0*/  LEA.HI R8, R8, R11, RZ, 0x2 ;  /* 0x0000000b08087211 */ /* 0x000fe200078f10ff */
[----:B------:R-:W-:Y:S01]  /*05b0*/  VOTEU.ALL UP2, P0 ;  /* 0x00000000003f7886 */ /* 0x000fe20000040000 */
[----:B------:R-:W-:Y:S01]  /*05c0*/  VOTEU.ALL UP0, P0 ;  /* 0x00000000003f7886 */ /* 0x000fe20000000000 */
[----:B------:R-:W-:Y:S01]  /*05d0*/  VOTEU.ALL UP3, P1 ;  /* 0x00000000003f7886 */ /* 0x000fe20000860000 */
[----:B0-----:R-:W-:Y:S01]  /*05e0*/  I2FP.F32.U32 R12, R6 ;  /* 0x00000006000c7245 */ /* 0x001fe20000201000 */
[----:B------:R-:W-:Y:S01]  /*05f0*/  IMAD.IADD R5, R5, 0x1, -R2 ;  /* 0x0000000105057824 */ /* 0x000fe200078e0a02 */
[----:B------:R-:W0:Y:S01]  /*0600*/  @!UP2 S2UR UR7, SR_CgaCtaId ;  /* 0x000000000007a9c3 */ /* 0x000e220000008800 */
[----:B------:R-:W-:Y:S01]  /*0610*/  LOP3.LUT R8, R8, 0xfffffffc, RZ, 0xc0, !PT ;  /* 0xfffffffc08087812 */ /* 0x000fe200078ec0ff */
[----:B------:R-:W-:-:S02]  /*0620*/  IMAD.SHL.U32 R2, R11, 0x4, RZ ;  /* 0x000000040b027824 */ /* 0x000fc400078e00ff */
[----:B------:R-:W-:Y:S01]  /*0630*/  FMUL R12, R12, UR4 ;  /* 0x000000040c0c7c20 */ /* 0x000fe20008400000 */
[----:B------:R-:W-:Y:S01]  /*0640*/  UMOV UR4, 0x20 ;  /* 0x0000002000047882 */ /* 0x000fe20000000000 */
[----:B------:R-:W-:Y:S01]  /*0650*/  @!UP2 UMOV UR6, 0x400 ;  /* 0x000004000006a882 */ /* 0x000fe20000000000 */
[----:B--2---:R-:W-:Y:S01]  /*0660*/  IMAD.MOV R14, RZ, RZ, -R9 ;  /* 0x000000ffff0e7224 */ /* 0x004fe200078e0a09 */
[C---:B------:R-:W-:Y:S01]  /*0670*/  LOP3.LUT R155, R11.reuse, 0xc, R2, 0x78, !PT ;  /* 0x0000000c0b9b7812 */ /* 0x040fe200078e7802 */
[----:B------:R-:W2:Y:S01]  /*0680*/  @!UP3 S2UR UR10, SR_CgaCtaId ;  /* 0x00000000000ab9c3 */ /* 0x000ea20000008800 */
[----:B------:R-:W-:Y:S01]  /*0690*/  IMAD.IADD R8, R11, 0x1, -R8 ;  /* 0x000000010b087824 */ /* 0x000fe200078e0a08 */
[----:B------:R-:W3:Y:S01]  /*06a0*/  F2I.U32.TRUNC.NTZ R12, R12 ;  /* 0x0000000c000c7305 */ /* 0x000ee2000020f000 */
[----:B-1----:R-:W-:Y:S01]  /*06b0*/  IMAD R21, R13, R14, UR12 ;  /* 0x0000000c0d157e24 */ /* 0x002fe2000f8e020e */
[----:B------:R-:W-:-:S04]  /*06c0*/  @!UP2 UIADD3 UR4, -UR4, 0x100000, URZ ;  /* 0x001000000404a890 */ /* 0x000fc8000fffe13f */
[----:B------:R-:W-:Y:S02]  /*06d0*/  @!UP2 USHF.L.U32 UR5, UR4, 0xb, URZ ;  /* 0x0000000b0405a899 */ /* 0x000fe4000800063f */
[----:B------:R-:W-:Y:S01]  /*06e0*/  @!UP2 USHF.L.U32 UR4, UR4, 0x1, URZ ;  /* 0x000000010404a899 */ /* 0x000fe2000800063f */
[----:B------:R-:W-:Y:S01]  /*06f0*/  ISETP.GE.U32.AND P6, PT, R35, 0x2, PT ;  /* 0x000000022300780c */ /* 0x000fe20003fc6070 */
[----:B------:R-:W-:Y:S01]  /*0700*/  @!UP3 UMOV UR9, 0x400 ;  /* 0x000004000009b882 */ /* 0x000fe20000000000 */
[----:B------:R-:W-:Y:S01]  /*0710*/  VOTEU.ALL UP4, P1 ;  /* 0x00000000003f7886 */ /* 0x000fe20000880000 */
[----:B------:R-:W-:Y:S01]  /*0720*/  ISETP.NE.AND P4, PT, R8, R21, PT ;  /* 0x000000150800720c */ /* 0x000fe20003f85270 */
[----:B------:R-:W-:Y:S01]  /*0730*/  VOTEU.ALL UP5, P1 ;  /* 0x00000000003f7886 */ /* 0x000fe200008a0000 */
[----:B------:R-:W-:Y:S01]  /*0740*/  VOTEU.ALL UP1, P0 ;  /* 0x00000000003f7886 */ /* 0x000fe20000020000 */
[----:B------:R-:W-:Y:S01]  /*0750*/  LOP3.LUT P0, RZ, R3, 0x7, RZ, 0xc0, !PT ;  /* 0x0000000703ff7812 */ /* 0x000fe2000780c0ff */
[----:B------:R1:W4:Y:S03]  /*0760*/  SHFL.IDX PT, R14, R7, RZ, 0x1f ;  /* 0x00001fff070e7589 */ /* 0x00032600000e0000 */
[----:B------:R-:W-:Y:S01]  /*0770*/  ISETP.LT.U32.AND P0, PT, R155, 0x8, !P0 ;  /* 0x000000089b00780c */ /* 0x000fe20004701070 */
[----:B0-----:R-:W-:Y:S01]  /*0780*/  @!UP2 ULEA UR8, UR7, UR6, 0x18 ;  /* 0x000000060708a291 */ /* 0x001fe2000f8ec03f */
[----:B---3--:R-:W-:Y:S01]  /*0790*/  IMAD.MOV R20, RZ, RZ, -R12 ;  /* 0x000000ffff147224 */ /* 0x008fe200078e0a0c */
[----:B------:R-:W-:-:S04]  /*07a0*/  @!UP3 UIADD3 UR6, -UR11, 0x100000, URZ ;  /* 0x001000000b06b890 */ /* 0x000fc8000fffe13f */
[----:B------:R-:W-:Y:S02]  /*07b0*/  @!UP3 USHF.L.U32 UR7, UR6, 0xb, URZ ;  /* 0x0000000b0607b899 */ /* 0x000fe4000800063f */
[----:B------:R-:W-:Y:S01]  /*07c0*/  @!UP3 USHF.L.U32 UR6, UR6, 0x1, URZ ;  /* 0x000000010606b899 */ /* 0x000fe2000800063f */
[----:B------:R-:W-:Y:S01]  /*07d0*/  VOTEU.ALL UP2, P1 ;  /* 0x00000000003f7886 */ /* 0x000fe20000840000 */
[----:B------:R-:W-:Y:S01]  /*07e0*/  @P4 SHF.R.S32.HI R2, RZ, 0x1f, R155 ;  /* 0x0000001fff024819 */ /* 0x000fe2000001149b */
[----:B------:R-:W-:Y:S01]  /*07f0*/  IMAD R9, R25, R20, R6 ;  /* 0x0000001419097224 */ /* 0x000fe200078e0206 */
[----:B--2---:R-:W-:Y:S02]  /*0800*/  @!UP3 ULEA UR9, UR10, UR9, 0x18 ;  /* 0x000000090a09b291 */ /* 0x004fe4000f8ec03f */
[----:B------:R-:W-:Y:S01]  /*0810*/  @P4 LEA.HI R2, R2, R155, RZ, 0x2 ;  /* 0x0000009b02024211 */ /* 0x000fe200078f10ff */
[----:B------:R-:W-:Y:S01]  /*0820*/  VOTEU.ALL UP3, P1 ;  /* 0x00000000003f7886 */ /* 0x000fe20000860000 */
[----:B------:R-:W-:Y:S01]  /*0830*/  ISETP.NE.AND P1, PT, R5, 0x3, PT ;  /* 0x000000030500780c */ /* 0x000fe20003f25270 */
[----:B------:R-:W0:Y:S02]  /*0840*/  FENCE.VIEW.ASYNC.S ;  /* 0x00000000000073c6 */ /* 0x000e240000000000 */
[----:B0-----:R1:W0:Y:S01]  /*0850*/  @!UP0 SYNCS.EXCH.64 URZ, [UR8+0x80], UR4 ;  /* 0x00008004083f85b2 */ /* 0x0012220008000100 */
[----:B------:R-:W-:-:S02]  /*0860*/  @P4 SHF.R.S32.HI R2, RZ, 0x2, R2 ;  /* 0x00000002ff024819 */ /* 0x000fc40000011402 */
[----:B------:R-:W-:Y:S02]  /*0870*/  ISETP.EQ.OR P1, PT, R5, RZ, !P1 ;  /* 0x000000ff0500720c */ /* 0x000fe40004f22670 */
[----:B------:R-:W-:Y:S02]  /*0880*/  @P4 ISETP.NE.AND P5, PT, R2, R9, PT ;  /* 0x000000090200420c */ /* 0x000fe40003fa5270 */
[----:B------:R-:W-:Y:S02]  /*0890*/  ISETP.EQ.AND P1, PT, R10, RZ, P1 ;  /* 0x000000ff0a00720c */ /* 0x000fe40000f22270 */
[----:B------:R-:W-:Y:S02]  /*08a0*/  SEL R9, RZ, 0x1, !P0 ;  /* 0x00000001ff097807 */ /* 0x000fe40004000000 */
[----:B------:R-:W-:Y:S02]  /*08b0*/  @P4 SEL R154, RZ, 0x1, P5 ;  /* 0x00000001ff9a4807 */ /* 0x000fe40002800000 */
[----:B------:R-:W-:-:S02]  /*08c0*/  SEL R16, RZ, 0x1, !P1 ;  /* 0x00000001ff107807 */ /* 0x000fc40004800000 */
[----:B------:R-:W-:Y:S01]  /*08d0*/  LOP3.LUT R154, R154, R9, RZ, 0xc0, !PT ;  /* 0x000000099a9a7212 */ /* 0x000fe200078ec0ff */
[----:B------:R1:W2:Y:S01]  /*08e0*/  @!UP1 SYNCS.EXCH.64 URZ, [UR8+0x88], UR4 ;  /* 0x00008804083f95b2 */ /* 0x0002a20008000100 */
[----:B------:R-:W-:Y:S01]  /*08f0*/  NOP ;  /* 0x0000000000007918 */ /* 0x000fe20000000000 */
[----:B------:R-:W-:Y:S01]  /*0900*/  SEL R16, R16, 0x2, P6 ;  /* 0x0000000210107807 */ /* 0x000fe20003000000 */
[----:B------:R1:W3:Y:S01]  /*0910*/  @!UP2 SYNCS.EXCH.64 URZ, [UR9+0x60], UR6 ;  /* 0x00006006093fa5b2 */ /* 0x0002e20008000100 */
[----:B------:R1:W0:Y:S01]  /*0920*/  @!UP3 SYNCS.EXCH.64 URZ, [UR9+0x68], UR6 ;  /* 0x00006806093fb5b2 */ /* 0x0002220008000100 */
[----:B------:R1:W0:Y:S01]  /*0930*/  @!UP4 SYNCS.EXCH.64 URZ, [UR9+0x70], UR6 ;  /* 0x00007006093fc5b2 */ /* 0x0002220008000100 */
[----:B------:R1:W0:Y:S01]  /*0940*/  @!UP5 SYNCS.EXCH.64 URZ, [UR9+0x78], UR6 ;  /* 0x00007806093fd5b2 */ /* 0x0002220008000100 */
[----:B------:R-:W-:Y:S01]  /*0950*/  NOP ;  /* 0x0000000000007918 */ /* 0x000fe20000000000 */
[----:B-1--4-:R-:W-:Y:S05]  /*0960*/  @!P2 BRA `(.L_x_3) ;  /* 0x000000000008a947 */ /* 0x012fea0003800000 */
[----:B0-23--:R-:W-:Y:S01]  /*0970*/  UCGABAR_ARV ;  /* 0x00000000000079c7 */ /* 0x00dfe20008000000 */
[----:B------:R-:W-:Y:S05]  /*0980*/  BRA `(.L_x_4) ;  /* 0x0000000000047947 */ /* 0x000fea0003800000 */
.L_x_3:
[----:B0-23--:R-:W-:Y:S01]  /*0990*/  NOP ;  /* 0x0000000000007918 */ /* 0x00dfe20000000000 */
.L_x_4:
[----:B------:R-:W-:Y:S01]  /*09a0*/  ULDC.64 UR4, c[0x0][0x598] ;  /* 0x0001660000047ab9 */ /* 0x000fe20000000a00 */
[----:B------:R-:W-:Y:S01]  /*09b0*/  ULDC.64 UR36, c[0x0][0x208] ;  /* 0x0000820000247ab9 */ /* 0x000fe20000000a00 */
[----:B------:R-:W-:-:S04]  /*09c0*/  ISETP.NE.U32.AND P0, PT, RZ, UR4, PT ;  /* 0x00000004ff007c0c */ /* 0x000fc8000bf05070 */
[----:B------:R-:W-:-:S13]  /*09d0*/  ISETP.NE.AND.EX P0, PT, RZ, UR5, PT, P0 ;  /* 0x00000005ff007c0c */ /* 0x000fda000bf05300 */
[----:B------:R-:W-:Y:S05]  /*09e0*/  @!P0 BRA `(.L_x_5) ;  /* 0x00000000001c8947 */ /* 0x000fea0003800000 */
[----:B------:R-:W0:Y:S02]  /*09f0*/  LDC.64 R8, c[0x0][0x598] ;  /* 0x00016600ff087b82 */ /* 0x000e240000000a00 */
[----:B0-----:R-:W2:Y:S02]  /*0a00*/  LDG.E.64 R8, desc[UR36][R8.64] ;  /* 0x0000002408087981 */ /* 0x001ea4000c1e1b00 */
[----:B--2---:R-:W-:-:S04]  /*0a10*/  ISETP.NE.U32.AND P0, PT, R8, RZ, PT ;  /* 0x000000ff0800720c */ /* 0x004fc80003f05070 */
[----:B------:R-:W-:-:S13]  /*0a20*/  ISETP.NE.AND.EX P0, PT, R9, RZ, PT, P0 ;  /* 0x000000ff0900720c */ /* 0x000fda0003f05300 */
[----:B------:R-:W-:Y:S05]  /*0a30*/  @!P0 BRA `(.L_x_5) ;  /* 0x0000000000088947 */ /* 0x000fea0003800000 */
[----:B------:R0:W5:Y:S01]  /*0a40*/  LD.E R153, desc[UR36][R8.64] ;  /* 0x0000002408997980 */ /* 0x000162000c101900 */
[----:B------:R-:W-:Y:S05]  /*0a50*/  BRA `(.L_x_6) ;  /* 0x0000000000247947 */ /* 0x000fea0003800000 */
.L_x_5:
[----:B------:R-:W-:Y:S02]  /*0a60*/  ULDC.64 UR4, c[0x0][0x588] ;  /* 0x0001620000047ab9 */ /* 0x000fe40000000a00 */
[----:B------:R-:W-:-:S04]  /*0a70*/  ISETP.NE.U32.AND P0, PT, RZ, UR4, PT ;  /* 0x00000004ff007c0c */ /* 0x000fc8000bf05070 */
[----:B------:R-:W-:-:S13]  /*0a80*/  ISETP.NE.AND.EX P0, PT, RZ, UR5, PT, P0 ;  /* 0x00000005ff007c0c */ /* 0x000fda000bf05300 */
[----:B------:R-:W-:Y:S05]  /*0a90*/  @!P0 BRA `(.L_x_7) ;  /* 0x00000000000c8947 */ /* 0x000fea0003800000 */
[----:B------:R-:W0:Y:S02]  /*0aa0*/  LDC.64 R8, c[0x0][0x588] ;  /* 0x00016200ff087b82 */ /* 0x000e240000000a00 */
[----:B0-----:R1:W5:Y:S01]  /*0ab0*/  LDG.E R153, desc[UR36][R8.64] ;  /* 0x0000002408997981 */ /* 0x001362000c1e1900 */
[----:B------:R-:W-:Y:S05]  /*0ac0*/  BRA `(.L_x_6) ;  /* 0x0000000000087947 */ /* 0x000fea0003800000 */
.L_x_7:
[----:B------:R-:W-:Y:S02]  /*0ad0*/  ULDC UR4, c[0x0][0x580] ;  /* 0x0001600000047ab9 */ /* 0x000fe40000000800 */
[----:B------:R-:W-:-:S07]  /*0ae0*/  IMAD.U32 R153, RZ, RZ, UR4 ;  /* 0x00000004ff997e24 */ /* 0x000fce000f8e00ff */
.L_x_6:
[----:B------:R-:W-:Y:S02]  /*0af0*/  ULDC.64 UR4, c[0x0][0x5a0] ;  /* 0x0001680000047ab9 */ /* 0x000fe40000000a00 */
[----:B------:R-:W-:-:S04]  /*0b00*/  ISETP.NE.U32.AND P0, PT, RZ, UR4, PT ;  /* 0x00000004ff007c0c */ /* 0x000fc8000bf05070 */
[----:B------:R-:W-:-:S13]  /*0b10*/  ISETP.NE.AND.EX P0, PT, RZ, UR5, PT, P0 ;  /* 0x00000005ff007c0c */ /* 0x000fda000bf05300 */
[----:B------:R-:W-:Y:S05]  /*0b20*/  @!P0 BRA `(.L_x_8) ;  /* 0x00000000001c8947 */ /* 0x000fea0003800000 */
[----:B01----:R-:W0:Y:S02]  /*0b30*/  LDC.64 R8, c[0x0][0x5a0] ;  /* 0x00016800ff087b82 */ /* 0x003e240000000a00 */
[----:B0-----:R-:W2:Y:S02]  /*0b40*/  LDG.E.64 R8, desc[UR36][R8.64] ;  /* 0x0000002408087981 */ /* 0x001ea4000c1e1b00 */
[----:B--2---:R-:W-:-:S04]  /*0b50*/  ISETP.NE.U32.AND P0, PT, R8, RZ, PT ;  /* 0x000000ff0800720c */ /* 0x004fc80003f05070 */
[----:B------:R-:W-:-:S13]  /*0b60*/  ISETP.NE.AND.EX P0, PT, R9, RZ, PT, P0 ;  /* 0x000000ff0900720c */ /* 0x000fda0003f05300 */
[----:B------:R-:W-:Y:S05]  /*0b70*/  @!P0 BRA `(.L_x_8) ;  /* 0x0000000000088947 */ /* 0x000fea0003800000 */
[----:B------:R0:W5:Y:S01]  /*0b80*/  LD.E R152, desc[UR36][R8.64] ;  /* 0x0000002408987980 */ /* 0x000162000c101900 */
[----:B------:R-:W-:Y:S05]  /*0b90*/  BRA `(.L_x_9) ;  /* 0x0000000000247947 */ /* 0x000fea0003800000 */
.L_x_8:
[----:B------:R-:W-:Y:S02]  /*0ba0*/  ULDC.64 UR4, c[0x0][0x590] ;  /* 0x0001640000047ab9 */ /* 0x000fe40000000a00 */
[----:B------:R-:W-:-:S04]  /*0bb0*/  ISETP.NE.U32.AND P0, PT, RZ, UR4, PT ;  /* 0x00000004ff007c0c */ /* 0x000fc8000bf05070 */
[----:B------:R-:W-:-:S13]  /*0bc0*/  ISETP.NE.AND.EX P0, PT, RZ, UR5, PT, P0 ;  /* 0x00000005ff007c0c */ /* 0x000fda000bf05300 */
[----:B------:R-:W-:Y:S05]  /*0bd0*/  @!P0 BRA `(.L_x_10) ;  /* 0x00000000000c8947 */ /* 0x000fea0003800000 */
[----:B01----:R-:W0:Y:S02]  /*0be0*/  LDC.64 R8, c[0x0][0x590] ;  /* 0x00016400ff087b82 */ /* 0x003e240000000a00 */
[----:B0-----:R1:W5:Y:S01]  /*0bf0*/  LDG.E R152, desc[UR36][R8.64] ;  /* 0x0000002408987981 */ /* 0x001362000c1e1900 */
[----:B------:R-:W-:Y:S05]  /*0c00*/  BRA `(.L_x_9) ;  /* 0x0000000000087947 */ /* 0x000fea0003800000 */
.L_x_10:
[----:B------:R-:W-:Y:S02]  /*0c10*/  ULDC UR4, c[0x0][0x584] ;  /* 0x0001610000047ab9 */ /* 0x000fe40000000800 */
[----:B------:R-:W-:-:S07]  /*0c20*/  IMAD.U32 R152, RZ, RZ, UR4 ;  /* 0x00000004ff987e24 */ /* 0x000fce000f8e00ff */
.L_x_9:
[----:B------:R-:W2:Y:S01]  /*0c30*/  LDC R2, c[0x0][0x65c] ;  /* 0x00019700ff027b82 */ /* 0x000ea20000000800 */
[----:B------:R-:W-:Y:S01]  /*0c40*/  ULDC UR6, c[0x0][0x28c] ;  /* 0x0000a30000067ab9 */ /* 0x000fe20000000800 */
[----:B------:R-:W-:Y:S01]  /*0c50*/  ISETP.NE.AND P0, PT, R10, 0x2, PT ;  /* 0x000000020a00780c */ /* 0x000fe20003f05270 */
[----:B------:R-:W-:Y:S01]  /*0c60*/  UIADD3 UR6, UR6, 0x7f, URZ ;  /* 0x0000007f06067890 */ /* 0x000fe2000fffe03f */
[----:B01----:R-:W-:Y:S01]  /*0c70*/  IMAD.U32 R8, RZ, RZ, UR12 ;  /* 0x0000000cff087e24 */ /* 0x003fe2000f8e00ff */
[----:B------:R-:W-:Y:S01]  /*0c80*/  UMOV UR38, URZ ;  /* 0x0000003f00267c82 */ /* 0x000fe20008000000 */
[----:B------:R-:W-:Y:S01]  /*0c90*/  IMAD.MOV.U32 R9, RZ, RZ, RZ ;  /* 0x000000ffff097224 */ /* 0x000fe200078e00ff */
[----:B------:R-:W-:Y:S01]  /*0ca0*/  USHF.R.S32.HI UR7, URZ, 0x1f, UR6 ;  /* 0x0000001f3f077899 */ /* 0x000fe20008011406 */
[----:B------:R-:W-:Y:S01]  /*0cb0*/  UMOV UR39, URZ ;  /* 0x0000003f00277c82 */ /* 0x000fe20008000000 */
[----:B------:R-:W-:Y:S02]  /*0cc0*/  ULDC.64 UR8, c[0x0][0x650] ;  /* 0x0001940000087ab9 */ /* 0x000fe40000000a00 */
[----:B------:R-:W-:-:S04]  /*0cd0*/  ULEA.HI UR7, UR7, UR6, URZ, 0x7 ;  /* 0x0000000607077291 */ /* 0x000fc8000f8f383f */
[----:B------:R-:W-:Y:S01]  /*0ce0*/  USHF.R.S32.HI UR40, URZ, 0x7, UR7 ;  /* 0x000000073f287899 */ /* 0x000fe20008011407 */
[----:B--2---:R-:W-:-:S13]  /*0cf0*/  ISETP.NE.AND P1, PT, R2, 0x1, PT ;  /* 0x000000010200780c */ /* 0x004fda0003f25270 */
[----:B------:R-:W0:Y:S01]  /*0d00*/  @P1 LDC R19, c[0x0][0x10] ;  /* 0x00000400ff131b82 */ /* 0x000e220000000800 */
[----:B------:R-:W-:Y:S02]  /*0d10*/  @P1 IMAD.MOV.U32 R7, RZ, RZ, RZ ;  /* 0x000000ffff071224 */ /* 0x000fe400078e00ff */
[----:B------:R-:W-:-:S05]  /*0d20*/  @P1 IMAD.MOV.U32 R17, RZ, RZ, RZ ;  /* 0x000000ffff111224 */ /* 0x000fca00078e00ff */
[----:B------:R-:W1:Y:S01]  /*0d30*/  @!P1 LDC R11, c[0x0][0xc] ;  /* 0x00000300ff0b9b82 */ /* 0x000e620000000800 */
[----:B------:R-:W-:Y:S01]  /*0d40*/  ULDC UR4, c[0x0][0xc] ;  /* 0x0000030000047ab9 */ /* 0x000fe20000000800 */
[----:B------:R-:W-:Y:S02]  /*0d50*/  ULDC UR5, c[0x0][0x10] ;  /* 0x0000040000057ab9 */ /* 0x000fe40000000800 */
[----:B------:R-:W-:-:S04]  /*0d60*/  UIMAD.WIDE.U32 UR4, UR4, UR5, URZ ;  /* 0x00000005040472a5 */ /* 0x000fc8000f8e003f */
[----:B------:R-:W2:Y:S01]  /*0d70*/  LDC R2, c[0x0][0x14] ;  /* 0x00000500ff027b82 */ /* 0x000ea20000000800 */
[----:B0-----:R-:W-:-:S04]  /*0d80*/  @P1 IMAD.WIDE.U32 R18, R19, UR12, R6 ;  /* 0x0000000c13121c25 */ /* 0x001fc8000f8e0006 */
[----:B------:R-:W-:Y:S02]  /*0d90*/  @P1 IMAD.IADD R17, R19, 0x1, R17 ;  /* 0x0000000113111824 */ /* 0x000fe400078e0211 */
[----:B-1----:R-:W-:-:S04]  /*0da0*/  @!P1 IMAD.WIDE.U32 R8, R6, R11, R8 ;  /* 0x0000000b06089225 */ /* 0x002fc800078e0008 */
[----:B------:R-:W-:Y:S02]  /*0db0*/  @!P1 IMAD.MOV.U32 R18, RZ, RZ, R8 ;  /* 0x000000ffff129224 */ /* 0x000fe400078e0008 */
[----:B------:R-:W-:Y:S02]  /*0dc0*/  @!P1 IMAD.MOV.U32 R17, RZ, RZ, R9 ;  /* 0x000000ffff119224 */ /* 0x000fe400078e0009 */
[----:B--2---:R-:W-:-:S04]  /*0dd0*/  IMAD.WIDE.U32 R12, R2, UR4, RZ ;  /* 0x00000004020c7c25 */ /* 0x004fc8000f8e00ff */
[----:B------:R-:W-:Y:S01]  /*0de0*/  IMAD R23, R2, UR5, RZ ;  /* 0x0000000502177c24 */ /* 0x000fe2000f8e02ff */
[----:B------:R0:W-:Y:S03]  /*0df0*/  STL.64 [R1], R12 ;  /* 0x0000000c01007387 */ /* 0x0001e60000100a00 */
[----:B------:R-:W-:Y:S01]  /*0e00*/  IMAD.IADD R23, R13, 0x1, R23 ;  /* 0x000000010d177824 */ /* 0x000fe200078e0217 */
[----:B------:R-:W-:Y:S06]  /*0e10*/  @P0 BRA `(.L_x_11) ;  /* 0x0000000000200947 */ /* 0x000fec0003800000 */
[----:B------:R-:W-:Y:S01]  /*0e20*/  UISETP.GE.U32.AND UP0, UPT, UR40, 0x5, UPT ;  /* 0x000000052800788c */ /* 0x000fe2000bf06070 */
[----:B------:R-:W-:Y:S01]  /*0e30*/  IADD3 R18, P0, R18, R12, RZ ;  /* 0x0000000c12127210 */ /* 0x000fe20007f1e0ff */
[----:B------:R-:W-:Y:S01]  /*0e40*/  UIMAD.WIDE.U32 UR4, UR40, -0x33333333, URZ ;  /* 0xcccccccd280478a5 */ /* 0x000fe2000f8e003f */
[----:B------:R-:W-:-:S03]  /*0e50*/  UMOV UR39, URZ ;  /* 0x0000003f00277c82 */ /* 0x000fc60008000000 */
[----:B------:R-:W-:Y:S01]  /*0e60*/  USHF.R.U32.HI UR4, URZ, 0x2, UR5 ;  /* 0x000000023f047899 */ /* 0x000fe20008011605 */
[----:B------:R-:W-:-:S03]  /*0e70*/  IMAD.X R17, R23, 0x1, R17, P0 ;  /* 0x0000000117117824 */ /* 0x000fc600000e0611 */
[----:B------:R-:W-:Y:S02]  /*0e80*/  UIMAD UR38, UR4, -0x5, UR40 ;  /* 0xfffffffb042678a4 */ /* 0x000fe4000f8e0228 */
[----:B------:R-:W-:-:S12]  /*0e90*/  @UP0 ULOP3.LUT UR39, UR4, 0x1, URZ, 0xc0, !UPT ;  /* 0x0000000104270892 */ /* 0x000fd8000f8ec03f */
.L_x_11:
[----:B------:R-:W-:Y:S01]  /*0ea0*/  ISETP.GE.U32.AND P0, PT, R18, UR8, PT ;  /* 0x0000000812007c0c */ /* 0x000fe2000bf06070 */
[----:B------:R-:W-:Y:S01]  /*0eb0*/  IMAD.MOV.U32 R19, RZ, RZ, -0x1 ;  /* 0xffffffffff137424 */ /* 0x000fe200078e00ff */
[----:B------:R-:W-:Y:S01]  /*0ec0*/  PRMT R8, RZ, 0x7610, R8 ;  /* 0x00007610ff087816 */ /* 0x000fe20000000008 */
[----:B------:R-:W-:Y:S01]  /*0ed0*/  IMAD.MOV.U32 R22, RZ, RZ, -0x1 ;  /* 0xffffffffff167424 */ /* 0x000fe200078e00ff */
[----:B------:R-:W-:Y:S01]  /*0ee0*/  ISETP.GE.U32.AND.EX P0, PT, R17, UR9, PT, P0 ;  /* 0x0000000911007c0c */ /* 0x000fe2000bf06100 */
[----:B------:R-:W-:-:S12]  /*0ef0*/  IMAD.MOV.U32 R2, RZ, RZ, -0x1 ;  /* 0xffffffffff027424 */ /* 0x000fd800078e00ff */
[----:B------:R-:W-:Y:S05]  /*0f00*/  @P0 BRA `(.L_x_12) ;  /* 0x00000004002c0947 */ /* 0x000fea0003800000 */
[----:B------:R-:W1:Y:S01]  /*0f10*/  LDC.64 R26, c[0x0][0x628] ;  /* 0x00018a00ff1a7b82 */ /* 0x000e620000000a00 */
[----:B------:R-:W-:Y:S02]  /*0f20*/  IMAD.MOV.U32 R8, RZ, RZ, R18 ;  /* 0x000000ffff087224 */ /* 0x000fe400078e0012 */
[----:B------:R-:W-:-:S05]  /*0f30*/  IMAD.MOV.U32 R9, RZ, RZ, R17 ;  /* 0x000000ffff097224 */ /* 0x000fca00078e0011 */
[----:B------:R-:W2:Y:S08]  /*0f40*/  LDC R2, c[0x0][0x630] ;  /* 0x00018c00ff027b82 */ /* 0x000eb00000000800 */
[----:B------:R-:W3:Y:S01]  /*0f50*/  LDC.64 R28, c[0x0][0x620] ;  /* 0x00018800ff1c7b82 */ /* 0x000ee20000000a00 */
[----:B-1----:R-:W-:-:S04]  /*0f60*/  ISETP.NE.U32.AND P0, PT, R26, RZ, PT ;  /* 0x000000ff1a00720c */ /* 0x002fc80003f05070 */
[----:B------:R-:W-:-:S13]  /*0f70*/  ISETP.NE.AND.EX P0, PT, R27, RZ, PT, P0 ;  /* 0x000000ff1b00720c */ /* 0x000fda0003f05300 */
[----:B--23--:R-:W-:Y:S05]  /*0f80*/  @!P0 BRA `(.L_x_13) ;  /* 0x0000000000288947 */ /* 0x00cfea0003800000 */
[----:B0-----:R-:W0:Y:S02]  /*0f90*/  LDC R13, c[0x0][0x634] ;  /* 0x00018d00ff0d7b82 */ /* 0x001e240000000800 */
[----:B0-----:R-:W-:-:S05]  /*0fa0*/  IADD3 R13, P0, R18, R13, RZ ;  /* 0x0000000d120d7210 */ /* 0x001fca0007f1e0ff */
[----:B------:R-:W-:-:S04]  /*0fb0*/  IMAD.X R15, RZ, RZ, R17, P0 ;  /* 0x000000ffff0f7224 */ /* 0x000fc800000e0611 */
[----:B------:R-:W-:-:S04]  /*0fc0*/  IMAD.WIDE.U32 R8, R15, R26, RZ ;  /* 0x0000001a0f087225 */ /* 0x000fc800078e00ff */
[----:B------:R-:W-:-:S04]  /*0fd0*/  IMAD.WIDE.U32 R10, P0, R13, R27, R8 ;  /* 0x0000001b0d0a7225 */ /* 0x000fc80007800008 */
[----:B------:R-:W-:-:S04]  /*0fe0*/  IMAD.WIDE.U32 R8, R13, R26, RZ ;  /* 0x0000001a0d087225 */ /* 0x000fc800078e00ff */
[----:B------:R-:W-:Y:S01]  /*0ff0*/  IMAD.X R13, RZ, RZ, RZ, P0 ;  /* 0x000000ffff0d7224 */ /* 0x000fe200000e06ff */
[----:B------:R-:W-:Y:S01]  /*1000*/  IADD3 RZ, P0, R9, R10, RZ ;  /* 0x0000000a09ff7210 */ /* 0x000fe20007f1e0ff */
[----:B------:R-:W-:-:S04]  /*1010*/  IMAD.MOV.U32 R12, RZ, RZ, R11 ;  /* 0x000000ffff0c7224 */ /* 0x000fc800078e000b */
[----:B------:R-:W-:-:S08]  /*1020*/  IMAD.WIDE.U32.X R8, R15, R27, R12, P0 ;  /* 0x0000001b0f087225 */ /* 0x000fd000000e040c */
.L_x_13:
[----:B------:R-:W1:Y:S01]  /*1030*/  LDC.64 R32, c[0x0][0x640] ;  /* 0x00019000ff207b82 */ /* 0x000e620000000a00 */
[-C--:B------:R-:W-:Y:S01]  /*1040*/  SHF.R.U64 R30, R8, R2.reuse, R9 ;  /* 0x00000002081e7219 */ /* 0x080fe20000001209 */
[----:B------:R-:W-:Y:S01]  /*1050*/  IMAD.MOV.U32 R19, RZ, RZ, R17 ;  /* 0x000000ffff137224 */ /* 0x000fe200078e0011 */
[----:B------:R-:W-:Y:S01]  /*1060*/  SHF.R.U32.HI R2, RZ, R2, R9 ;  /* 0x00000002ff027219 */ /* 0x000fe20000011609 */
[----:B------:R-:W-:Y:S01]  /*1070*/  IMAD.MOV.U32 R26, RZ, RZ, 0x1 ;  /* 0x00000001ff1a7424 */ /* 0x000fe200078e00ff */
[----:B------:R-:W-:-:S03]  /*1080*/  IADD3 R11, P0, RZ, -R30, RZ ;  /* 0x8000001eff0b7210 */ /* 0x000fc60007f1e0ff */
[----:B------:R-:W2:Y:S02]  /*1090*/  LDC R10, c[0x0][0x618] ;  /* 0x00018600ff0a7b82 */ /* 0x000ea40000000800 */
[----:B------:R-:W-:-:S04]  /*10a0*/  IMAD.X R9, RZ, RZ, ~R2, P0 ;  /* 0x000000ffff097224 */ /* 0x000fc800000e0e02 */
[-C--:B------:R-:W-:Y:S02]  /*10b0*/  IMAD R2, R9, R28.reuse, RZ ;  /* 0x0000001c09027224 */ /* 0x080fe400078e02ff */
[----:B0-----:R-:W0:Y:S01]  /*10c0*/  LDC R13, c[0x0][0x608] ;  /* 0x00018200ff0d7b82 */ /* 0x001e220000000800 */
[----:B------:R-:W-:-:S04]  /*10d0*/  IMAD.WIDE.U32 R8, R11, R28, R18 ;  /* 0x0000001c0b087225 */ /* 0x000fc800078e0012 */
[----:B------:R-:W-:Y:S02]  /*10e0*/  IMAD R11, R11, R29, R2 ;  /* 0x0000001d0b0b7224 */ /* 0x000fe400078e0202 */
[----:B------:R-:W-:Y:S01]  /*10f0*/  IMAD.MOV.U32 R2, RZ, RZ, -0x1 ;  /* 0xffffffffff027424 */ /* 0x000fe200078e00ff */
[----:B------:R-:W3:Y:S01]  /*1100*/  LDC R31, c[0x0][0x658] ;  /* 0x00019600ff1f7b82 */ /* 0x000ee20000000800 */
[----:B------:R-:W-:Y:S01]  /*1110*/  IMAD.IADD R9, R9, 0x1, R11 ;  /* 0x0000000109097824 */ /* 0x000fe200078e020b */
[----:B-1----:R-:W-:-:S04]  /*1120*/  ISETP.NE.U32.AND P0, PT, R32, RZ, PT ;  /* 0x000000ff2000720c */ /* 0x002fc80003f05070 */
[----:B------:R-:W-:Y:S02]  /*1130*/  ISETP.NE.AND.EX P0, PT, R33, RZ, PT, P0 ;  /* 0x000000ff2100720c */ /* 0x000fe40003f05300 */
[----:B------:R-:W1:Y:S01]  /*1140*/  LDC R29, c[0x0][0x600] ;  /* 0x00018000ff1d7b82 */ /* 0x000e620000000800 */
[-CC-:B--2---:R-:W-:Y:S02]  /*1150*/  SHF.R.U64 R27, R8, R10.reuse, R9.reuse ;  /* 0x0000000a081b7219 */ /* 0x184fe40000001209 */
[----:B------:R-:W-:-:S05]  /*1160*/  SHF.R.U32.HI R8, RZ, R10, R9 ;  /* 0x0000000aff087219 */ /* 0x000fca0000011609 */
[----:B------:R-:W2:Y:S01]  /*1170*/  LDC R22, c[0x0][0x648] ;  /* 0x00019200ff167b82 */ /* 0x000ea20000000800 */
[-CC-:B0-----:R-:W-:Y:S02]  /*1180*/  SHF.R.U64 R34, R27, R13.reuse, R8.reuse ;  /* 0x0000000d1b227219 */ /* 0x181fe40000001208 */
[----:B------:R-:W-:-:S05]  /*1190*/  SHF.R.U32.HI R8, RZ, R13, R8 ;  /* 0x0000000dff087219 */ /* 0x000fca0000011608 */
[----:B------:R-:W0:Y:S01]  /*11a0*/  LDC R24, c[0x0][0x638] ;  /* 0x00018e00ff187b82 */ /* 0x000e220000000800 */
[-CC-:B---3--:R-:W-:Y:S02]  /*11b0*/  SHF.R.U64 R36, R34, R31.reuse, R8.reuse ;  /* 0x0000001f22247219 */ /* 0x188fe40000001208 */
[-C--:B------:R-:W-:Y:S02]  /*11c0*/  SHF.L.U32 R2, R2, R31.reuse, RZ ;  /* 0x0000001f02027219 */ /* 0x080fe400000006ff */
[----:B------:R-:W-:Y:S01]  /*11d0*/  SHF.R.U32.HI R9, RZ, R31, R8 ;  /* 0x0000001fff097219 */ /* 0x000fe20000011608 */
[----:B------:R-:W-:Y:S01]  /*11e0*/  IMAD.MOV.U32 R8, RZ, RZ, R36 ;  /* 0x000000ffff087224 */ /* 0x000fe200078e0024 */
[----:B------:R-:W-:Y:S01]  /*11f0*/  LOP3.LUT R15, RZ, R2, RZ, 0x33, !PT ;  /* 0x00000002ff0f7212 */ /* 0x000fe200078e33ff */
[----:B------:R-:W3:Y:S01]  /*1200*/  LDC R28, c[0x0][0x610] ;  /* 0x00018400ff1c7b82 */ /* 0x000ee20000000800 */
[----:B------:R-:W-:Y:S05]  /*1210*/  @!P0 BRA `(.L_x_14) ;  /* 0x0000000000288947 */ /* 0x000fea0003800000 */
[----:B------:R-:W4:Y:S02]  /*1220*/  LDC R13, c[0x0][0x64c] ;  /* 0x00019300ff0d7b82 */ /* 0x000f240000000800 */
[----:B----4-:R-:W-:-:S05]  /*1230*/  IADD3 R13, P0, R36, R13, RZ ;  /* 0x0000000d240d7210 */ /* 0x010fca0007f1e0ff */
        /* <DEDUP_REMOVED lines=8> */
.L_x_14:
[----:B--2---:R-:W-:Y:S01]  /*12c0*/  SHF.R.U64 R7, R8, R22, R9 ;  /* 0x0000001608077219 */ /* 0x004fe20000001209 */
[----:B-1----:R-:W-:Y:S01]  /*12d0*/  VIADD R8, R29, 0xffffffff ;  /* 0xffffffff1d087836 */ /* 0x002fe20000000000 */
[----:B------:R-:W-:Y:S01]  /*12e0*/  SHF.L.U32 R2, R26, R31, RZ ;  /* 0x0000001f1a027219 */ /* 0x000fe200000006ff */
[----:B------:R-:W-:Y:S01]  /*12f0*/  @P1 IMAD R21, R25, R20, R6 ;  /* 0x0000001419151224 */ /* 0x000fe200078e0206 */
[----:B------:R-:W-:Y:S01]  /*1300*/  LOP3.LUT R15, R34, R15, RZ, 0xc0, !PT ;  /* 0x0000000f220f7212 */ /* 0x000fe200078ec0ff */
[----:B------:R-:W-:Y:S01]  /*1310*/  IMAD.MOV R9, RZ, RZ, -R7 ;  /* 0x000000ffff097224 */ /* 0x000fe200078e0a07 */
[----:B------:R-:W-:-:S03]  /*1320*/  LOP3.LUT R8, R27, R8, RZ, 0xc0, !PT ;  /* 0x000000081b087212 */ /* 0x000fc600078ec0ff */
[----:B------:R-:W-:Y:S02]  /*1330*/  IMAD R6, R2, R7, R15 ;  /* 0x0000000702067224 */ /* 0x000fe400078e020f */
[----:B0-----:R-:W-:Y:S02]  /*1340*/  IMAD R2, R9, R24, R36 ;  /* 0x0000001809027224 */ /* 0x001fe400078e0224 */
[----:B---3--:R-:W-:Y:S02]  /*1350*/  IMAD R19, R6, R28, R21 ;  /* 0x0000001c06137224 */ /* 0x008fe400078e0215 */
[----:B------:R-:W-:Y:S02]  /*1360*/  IMAD R2, R2, R29, R8 ;  /* 0x0000001d02027224 */ /* 0x000fe400078e0208 */
[----:B------:R-:W-:-:S03]  /*1370*/  IMAD.MOV.U32 R6, RZ, RZ, 0x1 ;  /* 0x00000001ff067424 */ /* 0x000fc600078e00ff */
[----:B------:R-:W-:Y:S02]  /*1380*/  SEL R22, R2, R19, !P1 ;  /* 0x0000001302167207 */ /* 0x000fe40004800000 */
[----:B------:R-:W-:Y:S01]  /*1390*/  SEL R19, R19, R2, !P1 ;  /* 0x0000000213137207 */ /* 0x000fe20004800000 */
[----:B------:R-:W-:Y:S01]  /*13a0*/  IMAD.MOV.U32 R2, RZ, RZ, R30 ;  /* 0x000000ffff027224 */ /* 0x000fe200078e001e */
[----:B------:R-:W-:-:S07]  /*13b0*/  PRMT R8, R6, 0x7610, R8 ;  /* 0x0000761006087816 */ /* 0x000fce0000000008 */
.L_x_12:
[----:B------:R-:W-:Y:S05]  /*13c0*/  @!P2 BRA `(.L_x_15) ;  /* 0x00000000000ca947 */ /* 0x000fea0003800000 */
[----:B------:R-:W-:Y:S01]  /*13d0*/  UCGABAR_WAIT ;  /* 0x0000000000007dc7 */ /* 0x000fe20008000000 */
[----:B------:R-:W-:Y:S01]  /*13e0*/  CCTL.IVALL ;  /* 0x00000000ff00798f */ /* 0x000fe20002000000 */
[----:B------:R-:W-:Y:S05]  /*13f0*/  BRA `(.L_x_16) ;  /* 0x0000000000047947 */ /* 0x000fea0003800000 */
.L_x_15:
[----:B------:R-:W-:Y:S06]  /*1400*/  BAR.SYNC.DEFER_BLOCKING 0x0 ;  /* 0x0000000000007b1d */ /* 0x000fec0000010000 */
.L_x_16:
[----:B------:R-:W-:Y:S05]  /*1410*/  @!P3 BRA `(.L_x_17) ;  /* 0x000000780020b947 */ /* 0x000fea0003800000 */
[----:B------:R-:W-:-:S13]  /*1420*/  ISETP.GT.U32.AND P0, PT, R35, 0x1, PT ;  /* 0x000000012300780c */ /* 0x000fda0003f04070 */
[----:B------:R-:W-:Y:S05]  /*1430*/  @P0 EXIT ;  /* 0x000000000000094d */ /* 0x000fea0003800000 */
.L_x_18:
[----:B------:R-:W-:-:S08]  /*1440*/  NOP ;  /* 0x0000000000007918 */ /* 0x000fd00000000000 */
[----:B------:R-:W1:Y:S02]  /*1450*/  USETMAXREG.TRY_ALLOC.CTAPOOL UP0, 0xe8 ;  /* 0x000000e8000079c8 */ /* 0x000e640008000600 */
[----:B-1----:R-:W-:-:S13]  /*1460*/  PLOP3.LUT P0, PT, PT, PT, UP0, 0x80, 0x0 ;  /* 0x000000000000781c */ /* 0x002fda0003f0f008 */
[----:B------:R-:W-:Y:S05]  /*1470*/  @!P0 BRA `(.L_x_18) ;  /* 0xfffffffc00f08947 */ /* 0x000fea000383ffff */
[----:B------:R-:W-:-:S13]  /*1480*/  LOP3.LUT P0, RZ, R8, 0xff, RZ, 0xc0, !PT ;  /* 0x000000ff08ff7812 */ /* 0x000fda000780c0ff */
[----:B------:R-:W-:Y:S05]  /*1490*/  @!P0 EXIT ;  /* 0x000000000000894d */ /* 0x000fea0003800000 */
[----:B------:R-:W1:Y:S01]  /*14a0*/  S2UR UR4, SR_CgaCtaId ;  /* 0x00000000000479c3 */ /* 0x000e620000008800 */
[----:B------:R-:W-:Y:S01]  /*14b0*/  VIADD R14, R14, 0xffffffff ;  /* 0xffffffff0e0e7836 */ /* 0x000fe20000000000 */
[CC--:B------:R-:W-:Y:S01]  /*14c0*/  LEA.HI R4, R0.reuse, R3.reuse, RZ, 0x2 ;  /* 0x0000000300047211 */ /* 0x0c0fe200078f10ff */
[----:B------:R-:W-:Y:S01]  /*14d0*/  UMOV UR41, 0x400 ;  /* 0x0000040000297882 */ /* 0x000fe20000000000 */
[----:B------:R-:W-:Y:S01]  /*14e0*/  LEA.HI R0, R0, R3, RZ, 0x5 ;  /* 0x0000000300007211 */ /* 0x000fe200078f28ff */
[----:B------:R-:W-:Y:S01]  /*14f0*/  UISETP.LT.AND UP0, UPT, UR40, 0x1, UPT ;  /* 0x000000012800788c */ /* 0x000fe2000bf01270 */
[----:B------:R-:W-:Y:S01]  /*1500*/  R2UR UR42, R14 ;  /* 0x000000000e2a72ca */ /* 0x000fe200000e0000 */
[----:B------:R-:W-:Y:S01]  /*1510*/  ULDC UR5, c[0x0][0x284] ;  /* 0x0000a10000057ab9 */ /* 0x000fe20000000800 */
[--C-:B------:R-:W-:Y:S01]  /*1520*/  SHF.R.S32.HI R156, RZ, 0x2, R4.reuse ;  /* 0x00000002ff9c7819 */ /* 0x100fe20000011404 */
[----:B------:R-:W-:Y:S01]  /*1530*/  USEL UR43, UR40, 0x1, UP0 ;  /* 0x00000001282b7887 */ /* 0x000fe20008000000 */
[----:B------:R-:W-:Y:S01]  /*1540*/  SHF.R.S32.HI R5, RZ, 0x1f, R4 ;  /* 0x0000001fff057819 */ /* 0x000fe20000011404 */
[----:B------:R-:W-:Y:S01]  /*1550*/  USHF.L.U32 UR44, UR40, 0x1, URZ ;  /* 0x00000001282c7899 */ /* 0x000fe2000800063f */
[----:B------:R-:W-:Y:S01]  /*1560*/  LOP3.LUT R158, R4, 0xfffffffc, RZ, 0xc0, !PT ;  /* 0xfffffffc049e7812 */ /* 0x000fe200078ec0ff */
[----:B------:R-:W-:Y:S01]  /*1570*/  UIADD3 UR43, -UR43, UR40, URZ ;  /* 0x000000282b2b7290 */ /* 0x000fe2000fffe13f */
[----:B------:R-:W-:-:S02]  /*1580*/  LEA.HI R5, R5, R156, RZ, 0x3 ;  /* 0x0000009c05057211 */ /* 0x000fc400078f18ff */
[----:B------:R-:W-:Y:S01]  /*1590*/  ISETP.NE.AND P0, PT, R14, RZ, PT ;  /* 0x000000ff0e00720c */ /* 0x000fe20003f05270 */
[----:B------:R-:W-:Y:S01]  /*15a0*/  IMAD.IADD R158, R3, 0x1, -R158 ;  /* 0x00000001039e7824 */ /* 0x000fe200078e0a9e */
[----:B------:R-:W-:Y:S01]  /*15b0*/  LOP3.LUT R5, R5, 0xfffffff8, RZ, 0xc0, !PT ;  /* 0xfffffff805057812 */ /* 0x000fe200078ec0ff */
[----:B------:R-:W-:Y:S01]  /*15c0*/  USHF.L.U32 UR42, UR42, 0x3, URZ ;  /* 0x000000032a2a7899 */ /* 0x000fe2000800063f */
[----:B------:R-:W-:-:S03]  /*15d0*/  SEL R165, RZ, 0x1, P0 ;  /* 0x00000001ffa57807 */ /* 0x000fc60000000000 */
[----:B------:R-:W-:Y:S01]  /*15e0*/  IMAD.IADD R156, R156, 0x1, -R5 ;  /* 0x000000019c9c7824 */ /* 0x000fe200078e0a05 */
[----:B-1----:R-:W-:Y:S01]  /*15f0*/  ULEA UR41, UR4, UR41, 0x18 ;  /* 0x0000002904297291 */ /* 0x002fe2000f8ec03f */
[----:B------:R-:W-:Y:S01]  /*1600*/  SHF.R.S32.HI R5, RZ, 0x5, R0 ;  /* 0x00000005ff057819 */ /* 0x000fe20000011400 */
[----:B------:R-:W-:Y:S02]  /*1610*/  IMAD.U32 R160, RZ, RZ, UR42 ;  /* 0x0000002affa07e24 */ /* 0x000fe4000f8e00ff */
[----:B------:R-:W-:Y:S01]  /*1620*/  UIADD3 UR45, UR41, 0x60, URZ ;  /* 0x00000060292d7890 */ /* 0x000fe2000fffe03f */
[--C-:B------:R-:W-:Y:S01]  /*1630*/  SHF.R.S32.HI R157, RZ, 0x1f, R156.reuse ;  /* 0x0000001fff9d7819 */ /* 0x100fe2000001149c */
[C-C-:B------:R-:W-:Y:S01]  /*1640*/  IMAD R163, R5.reuse, -0x10, -R156.reuse ;  /* 0xfffffff005a37824 */ /* 0x140fe200078e0a9c */
[C---:B------:R-:W-:Y:S02]  /*1650*/  LOP3.LUT R162, R160.reuse, 0x8, RZ, 0xc0, !PT ;  /* 0x00000008a0a27812 */ /* 0x040fe400078ec0ff */
[----:B------:R-:W-:Y:S01]  /*1660*/  LOP3.LUT R160, R160, 0x8, RZ, 0xc, !PT ;  /* 0x00000008a0a07812 */ /* 0x000fe200078e0cff */
[----:B------:R-:W-:Y:S01]  /*1670*/  IMAD.U32 R159, RZ, RZ, UR45 ;  /* 0x0000002dff9f7e24 */ /* 0x000fe2000f8e00ff */
[----:B------:R-:W-:Y:S01]  /*1680*/  LOP3.LUT R162, R162, 0x18, RZ, 0x3c, !PT ;  /* 0x00000018a2a27812 */ /* 0x000fe200078e3cff */
[----:B------:R-:W-:-:S04]  /*1690*/  IMAD.WIDE R156, R5, 0x10, R156 ;  /* 0x00000010059c7825 */ /* 0x000fc800078e029c */
[----:B------:R-:W-:Y:S02]  /*16a0*/  VIADD R161, R159, UR42 ;  /* 0x0000002a9fa17c36 */ /* 0x000fe40008000000 */
[----:B------:R-:W-:-:S07]  /*16b0*/  VIADD R163, R163, UR5 ;  /* 0x00000005a3a37c36 */ /* 0x000fce0008000000 */
.L_x_298:
[----:B------:R-:W-:Y:S01]  /*16c0*/  SHF.L.U32 R0, R165, 0x1f, RZ ;  /* 0x0000001fa5007819 */ /* 0x000fe200000006ff */
[----:B------:R-:W-:Y:S02]  /*16d0*/  ULDC UR4, c[0x0][0x28c] ;  /* 0x0000a30000047ab9 */ /* 0x000fe40000000800 */
[----:B------:R-:W-:Y:S01]  /*16e0*/  ISETP.LT.AND P1, PT, RZ, UR4, PT ;  /* 0x00000004ff007c0c */ /* 0x000fe2000bf21270 */
[----:B-1----:R-:W1:Y:S02]  /*16f0*/  SYNCS.PHASECHK.TRANS64.TRYWAIT P0, [R159+UR42], R0 ;  /* 0x000000009f0075a7 */ /* 0x002e64000800016a */
[----:B-1-34-:R-:W-:Y:S10]  /*1700*/  @!P0 BRA `(.L_x_19) ;  /* 0x0000008400ec8947 */ /* 0x01aff40003800000 */
.L_x_321:
[----:B------:R-:W-:Y:S05]  /*1710*/  @P1 BRA `(.L_x_20) ;  /* 0x0000000000401947 */ /* 0x000fea0003800000 */
[----:B-1----:R-:W-:Y:S01]  /*1720*/  MOV R0, 0x0 ;  /* 0x0000000000007802 */ /* 0x002fe20000000f00 */
[----:B------:R-:W-:Y:S01]  /*1730*/  ULDC.64 UR4, c[0x4][0x68] ;  /* 0x01001a0000047ab9 */ /* 0x000fe20000000a00 */
[----:B------:R-:W-:Y:S01]  /*1740*/  ULDC.64 UR6, c[0x4][0x8] ;  /* 0x0100020000067ab9 */ /* 0x000fe20000000a00 */
[----:B------:R-:W-:Y:S01]  /*1750*/  IMAD.U32 R4, RZ, RZ, UR4 ;  /* 0x00000004ff047e24 */ /* 0x000fe2000f8e00ff */
[----:B------:R1:W2:Y:S01]  /*1760*/  LDC.64 R14, c[0x4][R0] ;  /* 0x01000000000e7b82 */ /* 0x0002a20000000a00 */
[----:B------:R-:W-:Y:S01]  /*1770*/  IMAD.U32 R5, RZ, RZ, UR5 ;  /* 0x00000005ff057e24 */ /* 0x000fe2000f8e00ff */
[----:B------:R-:W-:Y:S01]  /*1780*/  ULDC.64 UR4, c[0x4][0x70] ;  /* 0x01001c0000047ab9 */ /* 0x000fe20000000a00 */
[----:B------:R-:W-:Y:S02]  /*1790*/  IMAD.U32 R10, RZ, RZ, UR6 ;  /* 0x00000006ff0a7e24 */ /* 0x000fe4000f8e00ff */
[----:B------:R-:W-:Y:S02]  /*17a0*/  IMAD.U32 R6, RZ, RZ, UR4 ;  /* 0x00000004ff067e24 */ /* 0x000fe4000f8e00ff */
[----:B------:R-:W-:-:S02]  /*17b0*/  IMAD.U32 R7, RZ, RZ, UR5 ;  /* 0x00000005ff077e24 */ /* 0x000fc4000f8e00ff */
[----:B------:R-:W-:Y:S02]  /*17c0*/  IMAD.U32 R11, RZ, RZ, UR7 ;  /* 0x00000007ff0b7e24 */ /* 0x000fe4000f8e00ff */
[----:B------:R-:W-:Y:S02]  /*17d0*/  IMAD.MOV.U32 R8, RZ, RZ, 0x1e1 ;  /* 0x000001e1ff087424 */ /* 0x000fe400078e00ff */
[----:B0-----:R-:W-:Y:S02]  /*17e0*/  IMAD.MOV.U32 R12, RZ, RZ, 0x1 ;  /* 0x00000001ff0c7424 */ /* 0x001fe400078e00ff */
[----:B-1----:R-:W-:-:S07]  /*17f0*/  IMAD.MOV.U32 R13, RZ, RZ, RZ ;  /* 0x000000ffff0d7224 */ /* 0x002fce00078e00ff */
[----:B------:R-:W-:-:S07]  /*1800*/  LEPC R20, `(.L_x_20) ;  /* 0x000000001014794e */ /* 0x000fce0000000000 */
[----:B--2--5:R-:W-:Y:S05]  /*1810*/  CALL.ABS.NOINC R14 ;  /* 0x000000000e007343 */ /* 0x024fea0003c00000 */
.L_x_20:
[----:B-1----:R-:W-:-:S04]  /*1820*/  LOP3.LUT R0, R16, 0x1, RZ, 0xfc, !PT ;  /* 0x0000000110007812 */ /* 0x002fc800078efcff */
[----:B------:R-:W-:-:S13]  /*1830*/  ISETP.NE.AND P0, PT, R0, 0x3, PT ;  /* 0x000000030000780c */ /* 0x000fda0003f05270 */
[----:B------:R-:W-:Y:S05]  /*1840*/  @!P0 BRA `(.L_x_21) ;  /* 0x0000000000048947 */ /* 0x000fea0003800000 */
[----:B------:R-:W-:Y:S01]  /*1850*/  BPT.TRAP 0x1 ;  /* 0x000000040000795c */ /* 0x000fe20000300000 */
.L_x_21:
[----:B------:R-:W-:Y:S02]  /*1860*/  IMAD.U32 R3, RZ, RZ, UR38 ;  /* 0x00000026ff037e24 */ /* 0x000fe4000f8e00ff */
[----:B------:R-:W-:-:S03]  /*1870*/  IMAD.U32 R0, RZ, RZ, UR39 ;  /* 0x00000027ff007e24 */ /* 0x000fc6000f8e00ff */
[----:B------:R-:W-:Y:S02]  /*1880*/  LEA R3, R3, UR41, 0x3 ;  /* 0x0000002903037c11 */ /* 0x000fe4000f8e18ff */
[----:B------:R-:W-:-:S04]  /*1890*/  SHF.L.U32 R0, R0, 0x1f, RZ ;  /* 0x0000001f00007819 */ /* 0x000fc800000006ff */
[----:B------:R1:W2:Y:S01]  /*18a0*/  SYNCS.PHASECHK.TRANS64.TRYWAIT P1, [R3+URZ], R0 ;  /* 0x00000000030075a7 */ /* 0x0002a2000802017f */
[----:B------:R-:W-:Y:S05]  /*18b0*/  @!P0 BRA `(.L_x_22) ;  /* 0x0000000000048947 */ /* 0x000fea0003800000 */
[----:B------:R-:W-:Y:S01]  /*18c0*/  BPT.TRAP 0x1 ;  /* 0x000000040000795c */ /* 0x000fe20000300000 */
.L_x_22:
[----:B------:R-:W-:-:S05]  /*18d0*/  IMAD.U32 R4, RZ, RZ, UR43 ;  /* 0x0000002bff047e24 */ /* 0x000fca000f8e00ff */
[----:B------:R-:W-:Y:S01]  /*18e0*/  ISETP.GE.AND P2, PT, R4, 0x1, PT ;  /* 0x000000010400780c */ /* 0x000fe20003f46270 */
[----:B--2---:R-:W-:-:S12]  /*18f0*/  @P1 BRA `(.L_x_23) ;  /* 0x0000000000081947 */ /* 0x004fd80003800000 */
[----:B------:R-:W2:Y:S02]  /*1900*/  SYNCS.PHASECHK.TRANS64.TRYWAIT P1, [R3+URZ], R0 ;  /* 0x00000000030075a7 */ /* 0x000ea4000802017f */
[----:B--2---:R-:W-:Y:S05]  /*1910*/  @!P1 BRA `(.L_x_24) ;  /* 0x00000084007c9947 */ /* 0x004fea0003800000 */
.L_x_23:
[----:B------:R-:W-:Y:S05]  /*1920*/  WARPSYNC.ALL ;  /* 0x0000000000007948 */ /* 0x000fea0003800000 */
[----:B------:R-:W-:Y:S01]  /*1930*/  UIADD3 UR4, UR41, 0x180, URZ ;  /* 0x0000018029047890 */ /* 0x000fe2000fffe03f */
[----:B------:R-:W-:Y:S01]  /*1940*/  WARPGROUP.ARRIVE ;  /* 0x00000000000079c5 */ /* 0x000fe20000000000 */
[----:B------:R-:W-:Y:S02]  /*1950*/  UIADD3 UR5, UR41, 0xa180, URZ ;  /* 0x0000a18029057890 */ /* 0x000fe4000fffe03f */
[----:B------:R-:W-:Y:S02]  /*1960*/  USHF.R.U32.HI UR4, URZ, 0x4, UR4 ;  /* 0x000000043f047899 */ /* 0x000fe40008011604 */
[----:B------:R-:W-:-:S02]  /*1970*/  USHF.R.U32.HI UR5, URZ, 0x4, UR5 ;  /* 0x000000043f057899 */ /* 0x000fc40008011605 */
[----:B------:R-:W-:Y:S02]  /*1980*/  ULOP3.LUT UR4, UR4, 0x3fff, URZ, 0xc0, !UPT ;  /* 0x00003fff04047892 */ /* 0x000fe4000f8ec03f */
[----:B------:R-:W-:Y:S02]  /*1990*/  ULOP3.LUT UR5, UR5, 0x3fff, URZ, 0xc0, !UPT ;  /* 0x00003fff05057892 */ /* 0x000fe4000f8ec03f */
[----:B------:R-:W-:Y:S02]  /*19a0*/  ULOP3.LUT UR8, UR4, 0x10000, URZ, 0xfc, !UPT ;  /* 0x0001000004087892 */ /* 0x000fe4000f8efc3f */
[----:B------:R-:W-:Y:S02]  /*19b0*/  ULOP3.LUT UR9, UR5, 0x10000, URZ, 0xfc, !UPT ;  /* 0x0001000005097892 */ /* 0x000fe4000f8efc3f */
[----:B------:R-:W-:Y:S02]  /*19c0*/  ULEA UR10, UR38, UR8, 0x9 ;  /* 0x00000008260a7291 */ /* 0x000fe4000f8e483f */
[----:B------:R-:W-:Y:S01]  /*19d0*/  ULEA UR11, UR38, UR9, 0xb ;  /* 0x00000009260b7291 */ /* 0x000fe2000f8e583f */
[----:B------:R-:W-:Y:S01]  /*19e0*/  UMOV UR5, 0x40000040 ;  /* 0x4000004000057882 */ /* 0x000fe20000000000 */
[----:B------:R-:W-:-:S03]  /*19f0*/  UMOV UR7, 0x40000040 ;  /* 0x4000004000077882 */ /* 0x000fc60000000000 */
[----:B------:R-:W-:Y:S02]  /*1a00*/  UMOV UR4, UR10 ;  /* 0x0000000a00047c82 */ /* 0x000fe40008000000 */
[----:B------:R-:W-:Y:S02]  /*1a10*/  UMOV UR6, UR11 ;  /* 0x0000000b00067c82 */ /* 0x000fe40008000000 */
[----:B------:R-:W-:Y:S01]  /*1a20*/  IGMMA.64x256x32.S8.S8 R24, gdesc[UR4], RZ, !UPT, gsb0 ;  /* 0x06600000041879f1 */ /* 0x000fe2000c0410ff */
[----:B------:R-:W-:Y:S02]  /*1a30*/  UIADD3 UR4, UR10, 0x2, URZ ;  /* 0x000000020a047890 */ /* 0x000fe4000fffe03f */
[----:B------:R-:W-:Y:S01]  /*1a40*/  UIADD3 UR6, UR11, 0x2, URZ ;  /* 0x000000020b067890 */ /* 0x000fe2000fffe03f */
[----:B------:R-:W-:Y:S01]  /*1a50*/  UMOV UR5, 0x40000040 ;  /* 0x4000004000057882 */ /* 0x000fe20000000000 */
[----:B------:R-:W-:Y:S01]  /*1a60*/  UMOV UR7, 0x40000040 ;  /* 0x4000004000077882 */ /* 0x000fe20000000000 */
[----:B------:R-:W-:-:S02]  /*1a70*/  WARPGROUP.DEPBAR.LE gsb0, 0x0 ;  /* 0x00008000000079c5 */ /* 0x000fc40000010000 */
[----:B------:R-:W-:-:S06]  /*1a80*/  WARPGROUP.ARRIVE ;  /* 0x00000000000079c5 */ /* 0x000fcc0000000000 */
[----:B------:R-:W-:Y:S01]  /*1a90*/  IGMMA.64x256x32.S8.S8 R24, gdesc[UR4], R24, gsb0 ;  /* 0x06600000041879f1 */ /* 0x000fe20008041018 */
[----:B------:R-:W-:Y:S02]  /*1aa0*/  UIADD3 UR4, UR10, 0x4, URZ ;  /* 0x000000040a047890 */ /* 0x000fe4000fffe03f */
[----:B------:R-:W-:Y:S01]  /*1ab0*/  UIADD3 UR6, UR11, 0x4, URZ ;  /* 0x000000040b067890 */ /* 0x000fe2000fffe03f */
[----:B------:R-:W-:Y:S01]  /*1ac0*/  UMOV UR5, 0x40000040 ;  /* 0x4000004000057882 */ /* 0x000fe20000000000 */
[----:B------:R-:W-:Y:S01]  /*1ad0*/  UMOV UR7, 0x40000040 ;  /* 0x4000004000077882 */ /* 0x000fe20000000000 */
[----:B------:R-:W-:Y:S02]  /*1ae0*/  WARPGROUP.DEPBAR.LE gsb0, 0x0 ;  /* 0x00008000000079c5 */ /* 0x000fe40000010000 */
        /* <DEDUP_REMOVED lines=8> */
[----:B------:R-:W-:Y:S03]  /*1b70*/  IGMMA.64x256x32.S8.S8 R24, gdesc[UR4], R24, gsb0 ;  /* 0x06600000041879f1 */ /* 0x000fe60008041018 */
[----:B------:R-:W-:Y:S02]  /*1b80*/  WARPGROUP.DEPBAR.LE gsb0, 0x0 ;  /* 0x00008000000079c5 */ /* 0x000fe40000010000 */
[----:B------:R-:W-:Y:S05]  /*1b90*/  @!P2 BRA `(.L_x_25) ;  /* 0x000000040014a947 */ /* 0x000fea0003800000 */
[----:B------:R-:W-:Y:S01]  /*1ba0*/  UIADD3 UR4, UR38, 0x1, URZ ;  /* 0x0000000126047890 */ /* 0x000fe2000fffe03f */
[----:B-12---:R-:W-:Y:S02]  /*1bb0*/  IMAD.U32 R0, RZ, RZ, UR43 ;  /* 0x0000002bff007e24 */ /* 0x006fe4000f8e00ff */
[----:B------:R-:W-:Y:S01]  /*1bc0*/  IMAD.U32 R3, RZ, RZ, UR38 ;  /* 0x00000026ff037e24 */ /* 0x000fe2000f8e00ff */
[----:B------:R-:W-:-:S04]  /*1bd0*/  UISETP.NE.AND UP0, UPT, UR4, 0x5, UPT ;  /* 0x000000050400788c */ /* 0x000fc8000bf05270 */
[----:B------:R-:W-:Y:S02]  /*1be0*/  USEL UR5, URZ, 0x1, UP0 ;  /* 0x000000013f057887 */ /* 0x000fe40008000000 */
[----:B------:R-:W-:Y:S02]  /*1bf0*/  USEL UR10, UR4, URZ, UP0 ;  /* 0x0000003f040a7287 */ /* 0x000fe40008000000 */
[----:B------:R-:W-:-:S06]  /*1c00*/  ULOP3.LUT UR5, UR39, UR5, URZ, 0x3c, !UPT ;  /* 0x0000000527057292 */ /* 0x000fcc000f8e3c3f */
[----:B------:R-:W-:-:S07]  /*1c10*/  IMAD.U32 R6, RZ, RZ, UR5 ;  /* 0x00000005ff067e24 */ /* 0x000fce000f8e00ff */
.L_x_32:
[----:B------:R-:W-:Y:S05]  /*1c20*/  @!P0 BRA `(.L_x_26) ;  /* 0x0000000000048947 */ /* 0x000fea0003800000 */
[----:B------:R-:W-:Y:S01]  /*1c30*/  BPT.TRAP 0x1 ;  /* 0x000000040000795c */ /* 0x000fe20000300000 */
.L_x_26:
[----:B------:R-:W-:Y:S01]  /*1c40*/  ULEA UR4, UR10, UR41, 0x3 ;  /* 0x000000290a047291 */ /* 0x000fe2000f8e183f */
[----:B------:R-:W-:-:S08]  /*1c50*/  SHF.L.U32 R4, R6, 0x1f, RZ ;  /* 0x0000001f06047819 */ /* 0x000fd000000006ff */
[----:B------:R1:W2:Y:S01]  /*1c60*/  SYNCS.PHASECHK.TRANS64.TRYWAIT P1, [UR4], R4 ;  /* 0x00000004ff0075a7 */ /* 0x0002a20008020144 */
[----:B------:R-:W-:Y:S05]  /*1c70*/  @!P0 BRA `(.L_x_27) ;  /* 0x0000000000048947 */ /* 0x000fea0003800000 */
[----:B------:R-:W-:Y:S01]  /*1c80*/  BPT.TRAP 0x1 ;  /* 0x000000040000795c */ /* 0x000fe20000300000 */
.L_x_27:
[----:B--2---:R-:W-:Y:S05]  /*1c90*/  @P1 BRA `(.L_x_28) ;  /* 0x0000000000081947 */ /* 0x004fea0003800000 */
[----:B------:R-:W2:Y:S02]  /*1ca0*/  SYNCS.PHASECHK.TRANS64.TRYWAIT P1, [UR4], R4 ;  /* 0x00000004ff0075a7 */ /* 0x000ea40008020144 */
[----:B--2---:R-:W-:Y:S05]  /*1cb0*/  @!P1 BRA `(.L_x_29) ;  /* 0x0000008000a89947 */ /* 0x004fea0003800000 */
.L_x_28:
[----:B------:R-:W-:Y:S01]  /*1cc0*/  ULEA UR11, UR10, UR8, 0x9 ;  /* 0x000000080a0b7291 */ /* 0x000fe2000f8e483f */
[----:B------:R-:W-:Y:S01]  /*1cd0*/  WARPGROUP.ARRIVE ;  /* 0x00000000000079c5 */ /* 0x000fe20000000000 */
[----:B------:R-:W-:Y:S01]  /*1ce0*/  ULEA UR12, UR10, UR9, 0xb ;  /* 0x000000090a0c7291 */ /* 0x000fe2000f8e583f */
[----:B------:R-:W-:Y:S01]  /*1cf0*/  UMOV UR5, 0x40000040 ;  /* 0x4000004000057882 */ /* 0x000fe20000000000 */
[----:B------:R-:W-:-:S03]  /*1d00*/  UMOV UR7, 0x40000040 ;  /* 0x4000004000077882 */ /* 0x000fc60000000000 */
[----:B------:R-:W-:Y:S02]  /*1d10*/  UMOV UR4, UR11 ;  /* 0x0000000b00047c82 */ /* 0x000fe40008000000 */
[----:B------:R-:W-:Y:S02]  /*1d20*/  UMOV UR6, UR12 ;  /* 0x0000000c00067c82 */ /* 0x000fe40008000000 */
[----:B------:R-:W-:Y:S01]  /*1d30*/  IGMMA.64x256x32.S8.S8 R24, gdesc[UR4], R24, gsb0 ;  /* 0x06600000041879f1 */ /* 0x000fe20008041018 */
        /* <DEDUP_REMOVED lines=23> */
[----:B------:R-:W-:Y:S01]  /*1eb0*/  BPT.TRAP 0x1 ;  /* 0x000000040000795c */ /* 0x000fe20000300000 */
.L_x_30:
[----:B------:R-:W-:-:S13]  /*1ec0*/  ISETP.NE.AND P1, PT, R154, RZ, PT ;  /* 0x000000ff9a00720c */ /* 0x000fda0003f25270 */
[----:B-12---:R-:W-:-:S05]  /*1ed0*/  @P1 LEA R4, R3, UR41, 0x3 ;  /* 0x0000002903041c11 */ /* 0x006fca000f8e18ff */
[----:B------:R-:W-:-:S05]  /*1ee0*/  @P1 VIADD R4, R4, 0x28 ;  /* 0x0000002804041836 */ /* 0x000fca0000000000 */
[----:B------:R-:W-:-:S04]  /*1ef0*/  @P1 PRMT R4, R155, 0x654, R4 ;  /* 0x000006549b041816 */ /* 0x000fc80000000004 */
[----:B------:R1:W-:Y:S01]  /*1f00*/  @P1 SYNCS.ARRIVE.TRANS64.RED.A1T0 RZ, [R4+URZ], RZ ;  /* 0x000000ff04ff19a7 */ /* 0x0003e2000810043f */
[----:B------:R-:W-:-:S13]  /*1f10*/  ISETP.GT.U32.AND P1, PT, R16, 0x1, PT ;  /* 0x000000011000780c */ /* 0x000fda0003f24070 */
[----:B-1----:R-:W-:Y:S05]  /*1f20*/  @P1 BRA `(.L_x_31) ;  /* 0x0000000000041947 */ /* 0x002fea0003800000 */
[----:B------:R-:W-:Y:S01]  /*1f30*/  BPT.TRAP 0x1 ;  /* 0x000000040000795c */ /* 0x000fe20000300000 */
.L_x_31:
[----:B------:R-:W-:Y:S01]  /*1f40*/  UIADD3 UR10, UR10, 0x1, URZ ;  /* 0x000000010a0a7890 */ /* 0x000fe2000fffe03f */
[C---:B------:R-:W-:Y:S01]  /*1f50*/  ISETP.GT.AND P2, PT, R0.reuse, 0x1, PT ;  /* 0x000000010000780c */ /* 0x040fe20003f44270 */
[----:B------:R-:W-:Y:S02]  /*1f60*/  VIADD R3, R3, 0x1 ;  /* 0x0000000103037836 */ /* 0x000fe40000000000 */
[----:B------:R-:W-:Y:S01]  /*1f70*/  UISETP.NE.AND UP0, UPT, UR10, 0x5, UPT ;  /* 0x000000050a00788c */ /* 0x000fe2000bf05270 */
[----:B------:R-:W-:Y:S02]  /*1f80*/  VIADD R0, R0, 0xffffffff ;  /* 0xffffffff00007836 */ /* 0x000fe40000000000 */
[C---:B------:R-:W-:Y:S01]  /*1f90*/  ISETP.NE.AND P1, PT, R3.reuse, 0x5, PT ;  /* 0x000000050300780c */ /* 0x040fe20003f25270 */
[----:B------:R-:W-:Y:S02]  /*1fa0*/  USEL UR4, URZ, 0x1, UP0 ;  /* 0x000000013f047887 */ /* 0x000fe40008000000 */
[----:B------:R-:W-:Y:S01]  /*1fb0*/  USEL UR10, UR10, URZ, UP0 ;  /* 0x0000003f0a0a7287 */ /* 0x000fe20008000000 */
[----:B------:R-:W-:-:S03]  /*1fc0*/  SEL R3, R3, RZ, P1 ;  /* 0x000000ff03037207 */ /* 0x000fc60000800000 */
[----:B------:R-:W-:Y:S01]  /*1fd0*/  LOP3.LUT R6, R6, UR4, RZ, 0x3c, !PT ;  /* 0x0000000406067c12 */ /* 0x000fe2000f8e3cff */
[----:B------:R-:W-:Y:S07]  /*1fe0*/  @P2 BRA `(.L_x_32) ;  /* 0xfffffffc000c2947 */ /* 0x000fee000383ffff */
.L_x_25:
[----:B-12---:R-:W1:Y:S01]  /*1ff0*/  LDC R0, c[0x0][0x28c] ;  /* 0x0000a300ff007b82 */ /* 0x006e620000000800 */
[----:B------:R2:W-:Y:S01]  /*2000*/  SYNCS.ARRIVE.TRANS64.A1T0 RZ, [R160+UR45], RZ ;  /* 0x000000ffa0ff79a7 */ /* 0x0005e2000810002d */
[----:B-1----:R-:W-:-:S13]  /*2010*/  ISETP.GE.AND P1, PT, R0, 0x1, PT ;  /* 0x000000010000780c */ /* 0x002fda0003f26270 */
[----:B--2---:R-:W-:Y:S05]  /*2020*/  @!P1 BRA `(.L_x_33) ;  /* 0x0000000000449947 */ /* 0x004fea0003800000 */
[----:B------:R-:W-:Y:S05]  /*2030*/  @!P0 BRA `(.L_x_34) ;  /* 0x0000000000048947 */ /* 0x000fea0003800000 */
[----:B------:R-:W-:Y:S01]  /*2040*/  BPT.TRAP 0x1 ;  /* 0x000000040000795c */ /* 0x000fe20000300000 */
.L_x_34:
[----:B------:R-:W-:-:S13]  /*2050*/  ISETP.NE.AND P0, PT, R154, RZ, PT ;  /* 0x000000ff9a00720c */ /* 0x000fda0003f05270 */
[----:B------:R-:W-:-:S05]  /*2060*/  VOTEU.ANY UP0, P0 ;  /* 0x00000000003f7886 */ /* 0x000fca0000000100 */
[----:B------:R-:W-:-:S06]  /*2070*/  @UP0 UIADD3 UR4, UR43, UR38, URZ ;  /* 0x000000262b040290 */ /* 0x000fcc000fffe03f */
[----:B------:R-:W-:Y:S02]  /*2080*/  IMAD.U32 R4, RZ, RZ, UR4 ;  /* 0x00000004ff047e24 */ /* 0x000fe4000f8e00ff */
[----:B------:R-:W-:Y:S02]  /*2090*/  IMAD.U32 R3, RZ, RZ, UR4 ;  /* 0x00000004ff037e24 */ /* 0x000fe4000f8e00ff */
[----:B------:R-:W-:-:S05]  /*20a0*/  @P0 IMAD.WIDE.U32 R4, R4, -0x33333333, RZ ;  /* 0xcccccccd04040825 */ /* 0x000fca00078e00ff */
[----:B------:R-:W-:-:S05]  /*20b0*/  @P0 SHF.R.U32.HI R0, RZ, 0x2, R5 ;  /* 0x00000002ff000819 */ /* 0x000fca0000011605 */
[----:B------:R-:W-:-:S05]  /*20c0*/  @P0 IMAD R0, R0, -0x5, R3 ;  /* 0xfffffffb00000824 */ /* 0x000fca00078e0203 */
[----:B------:R-:W-:-:S05]  /*20d0*/  @P0 LEA R0, R0, UR41, 0x3 ;  /* 0x0000002900000c11 */ /* 0x000fca000f8e18ff */
[----:B------:R-:W-:-:S05]  /*20e0*/  @P0 VIADD R0, R0, 0x28 ;  /* 0x0000002800000836 */ /* 0x000fca0000000000 */
[----:B------:R-:W-:-:S04]  /*20f0*/  @P0 PRMT R0, R155, 0x654, R0 ;  /* 0x000006549b000816 */ /* 0x000fc80000000000 */
[----:B------:R1:W-:Y:S01]  /*2100*/  @P0 SYNCS.ARRIVE.TRANS64.RED.A1T0 RZ, [R0+URZ], RZ ;  /* 0x000000ff00ff09a7 */ /* 0x0003e2000810043f */
[----:B------:R-:W-:-:S13]  /*2110*/  ISETP.GT.U32.AND P0, PT, R16, 0x1, PT ;  /* 0x000000011000780c */ /* 0x000fda0003f04070 */
[----:B-1----:R-:W-:Y:S05]  /*2120*/  @P0 BRA `(.L_x_33) ;  /* 0x0000000000040947 */ /* 0x002fea0003800000 */
[----:B------:R-:W-:Y:S01]  /*2130*/  BPT.TRAP 0x1 ;  /* 0x000000040000795c */ /* 0x000fe20000300000 */
.L_x_33:
[----:B------:R-:W-:Y:S01]  /*2140*/  SHF.L.U32 R0, R165, 0x1f, RZ ;  /* 0x0000001fa5007819 */ /* 0x000fe200000006ff */
[----:B------:R-:W-:Y:S01]  /*2150*/  UIADD3 UR38, UR44, UR38, URZ ;  /* 0x000000262c267290 */ /* 0x000fe2000fffe03f */
[----:B------:R-:W1:Y:S01]  /*2160*/  LDC R7, c[0x0][0x288] ;  /* 0x0000a200ff077b82 */ /* 0x000e620000000800 */
[----:B------:R-:W-:Y:S01]  /*2170*/  UISETP.GE.U32.AND UP1, UPT, UR44, 0x5, UPT ;  /* 0x000000052c00788c */ /* 0x000fe2000bf26070 */
[----:B------:R-:W-:Y:S01]  /*2180*/  IMAD.SHL.U32 R10, R158, 0x2, RZ ;  /* 0x000000029e0a7824 */ /* 0x000fe200078e00ff */
[----:B------:R-:W-:Y:S02]  /*2190*/  UISETP.GT.U32.AND UP0, UPT, UR38, 0x4, UPT ;  /* 0x000000042600788c */ /* 0x000fe4000bf04070 */
[----:B------:R-:W-:Y:S02]  /*21a0*/  UIMAD.WIDE.U32 UR4, UR38, -0x33333333, URZ ;  /* 0xcccccccd260478a5 */ /* 0x000fe4000f8e003f */
[----:B------:R-:W-:Y:S01]  /*21b0*/  UISETP.LT.U32.AND UP0, UPT, UR44, 0x5, UP0 ;  /* 0x000000052c00788c */ /* 0x000fe20008701070 */
[----:B------:R-:W2:Y:S01]  /*21c0*/  SYNCS.PHASECHK.TRANS64.TRYWAIT P0, [R159+UR42+0x10], R0 ;  /* 0x000010009f0075a7 */ /* 0x000ea2000800016a */
[----:B------:R-:W-:Y:S01]  /*21d0*/  USHF.R.U32.HI UR4, URZ, 0x2, UR5 ;  /* 0x000000023f047899 */ /* 0x000fe20008011605 */
[----:B------:R-:W-:Y:S01]  /*21e0*/  SHF.R.S32.HI R11, RZ, 0x1f, R10 ;  /* 0x0000001fff0b7819 */ /* 0x000fe2000001140a */
[----:B------:R-:W-:-:S02]  /*21f0*/  USEL UR6, URZ, 0x1, !UP0 ;  /* 0x000000013f067887 */ /* 0x000fc4000c000000 */
[----:B------:R-:W-:Y:S02]  /*2200*/  UIMAD UR38, UR4, -0x5, UR38 ;  /* 0xfffffffb042678a4 */ /* 0x000fe4000f8e0226 */
[----:B------:R-:W-:-:S04]  /*2210*/  ULOP3.LUT UR39, UR39, UR6, URZ, 0x3c, !UPT ;  /* 0x0000000627277292 */ /* 0x000fc8000f8e3c3f */
[----:B------:R-:W-:Y:S01]  /*2220*/  @UP1 ULOP3.LUT UR39, UR39, 0x1, UR4, 0x78, !UPT ;  /* 0x0000000127271892 */ /* 0x000fe2000f8e7804 */
[----:B-12---:R-:W-:Y:S11]  /*2230*/  @!P0 BRA `(.L_x_35) ;  /* 0x0000007c00608947 */ /* 0x006ff60003800000 */
.L_x_322:
[----:B-1----:R-:W-:Y:S01]  /*2240*/  IMAD.SHL.U32 R0, R19, 0x40, RZ ;  /* 0x0000004013007824 */ /* 0x002fe200078e00ff */
[----:B------:R-:W-:Y:S01]  /*2250*/  ULDC UR6, c[0x0][0x284] ;  /* 0x0000a10000067ab9 */ /* 0x000fe20000000800 */
[----:B------:R-:W-:Y:S01]  /*2260*/  IMAD.SHL.U32 R14, R22, 0x100, RZ ;  /* 0x00000100160e7824 */ /* 0x000fe200078e00ff */
[----:B------:R-:W-:Y:S01]  /*2270*/  SHF.R.S32.HI R20, RZ, 0x1f, R2 ;  /* 0x0000001fff147819 */ /* 0x000fe20000011402 */
[----:B------:R-:W-:Y:S01]  /*2280*/  ULDC.64 UR4, c[0x0][0x5d0] ;  /* 0x0001740000047ab9 */ /* 0x000fe20000000a00 */
[----:B------:R-:W-:Y:S01]  /*2290*/  ISETP.GE.AND P0, PT, R0, UR6, PT ;  /* 0x0000000600007c0c */ /* 0x000fe2000bf06270 */
[----:B------:R-:W-:Y:S01]  /*22a0*/  IMAD.WIDE.U32 R4, R2, UR4, R10 ;  /* 0x0000000402047c25 */ /* 0x000fe2000f8e000a */
[----:B------:R-:W-:Y:S02]  /*22b0*/  SHF.R.S32.HI R15, RZ, 0x1f, R14 ;  /* 0x0000001fff0f7819 */ /* 0x000fe4000001140e */
[----:B------:R-:W-:Y:S01]  /*22c0*/  ISETP.GE.OR P0, PT, R14, R7, P0 ;  /* 0x000000070e00720c */ /* 0x000fe20000706670 */
[----:B------:R-:W-:Y:S01]  /*22d0*/  IMAD R3, R20, UR4, RZ ;  /* 0x0000000414037c24 */ /* 0x000fe2000f8e02ff */
[----:B------:R-:W-:-:S03]  /*22e0*/  IADD3 R4, P1, R14, R4, RZ ;  /* 0x000000040e047210 */ /* 0x000fc60007f3e0ff */
[----:B------:R-:W-:-:S05]  /*22f0*/  IMAD R3, R2, UR5, R3 ;  /* 0x0000000502037c24 */ /* 0x000fca000f8e0203 */
[----:B------:R-:W-:-:S03]  /*2300*/  IADD3.X R5, R15, R5, R3, P1, !PT ;  /* 0x000000050f057210 */ /* 0x000fc60000ffe403 */
[----:B------:R-:W-:Y:S05]  /*2310*/  @P0 BRA `(.L_x_36) ;  /* 0x0000006000b00947 */ /* 0x000fea0003800000 */
[----:B0-----:R-:W0:Y:S01]  /*2320*/  LDC.64 R12, c[0x0][0x5c8] ;  /* 0x00017200ff0c7b82 */ /* 0x001e220000000a00 */
[----:B------:R-:W-:Y:S01]  /*2330*/  IMAD.WIDE R8, R19, 0x40, R156 ;  /* 0x0000004013087825 */ /* 0x000fe200078e029c */
[----:B------:R-:W-:Y:S01]  /*2340*/  ULDC.64 UR4, c[0x0][0x5c0] ;  /* 0x0001700000047ab9 */ /* 0x000fe20000000a00 */
[----:B------:R-:W-:Y:S02]  /*2350*/  BSSY B0, `(.L_x_36) ;  /* 0x0000628000007945 */ /* 0x000fe40003800000 */
[----:B------:R-:W-:Y:S02]  /*2360*/  IMAD.IADD R22, R163, 0x1, -R0 ;  /* 0x00000001a3167824 */ /* 0x000fe400078e0a00 */
[-C--:B0-----:R-:W-:Y:S02]  /*2370*/  IMAD R3, R9, R12.reuse, RZ ;  /* 0x0000000c09037224 */ /* 0x081fe400078e02ff */
[----:B------:R-:W-:-:S04]  /*2380*/  IMAD.WIDE.U32 R4, R8, R12, R4 ;  /* 0x0000000c08047225 */ /* 0x000fc800078e0004 */
[----:B------:R-:W-:Y:S01]  /*2390*/  IMAD R3, R8, R13, R3 ;  /* 0x0000000d08037224 */ /* 0x000fe200078e0203 */
[----:B------:R-:W-:-:S03]  /*23a0*/  IADD3 R4, P0, R4, UR4, RZ ;  /* 0x0000000404047c10 */ /* 0x000fc6000ff1e0ff */
[----:B------:R-:W-:Y:S01]  /*23b0*/  IMAD.IADD R3, R5, 0x1, R3 ;  /* 0x0000000105037824 */ /* 0x000fe200078e0203 */
[----:B------:R-:W-:-:S04]  /*23c0*/  LEA R6, P1, R12, R4, 0x3 ;  /* 0x000000040c067211 */ /* 0x000fc800078218ff */
[----:B------:R-:W-:Y:S01]  /*23d0*/  IADD3.X R5, R3, UR5, RZ, P0, !PT ;  /* 0x0000000503057c10 */ /* 0x000fe200087fe4ff */
[----:B------:R-:W-:Y:S01]  /*23e0*/  IMAD R3, R158, -0x2, R7 ;  /* 0xfffffffe9e037824 */ /* 0x000fe200078e0207 */
[----:B-----5:R-:W-:Y:S02]  /*23f0*/  ISETP.NE.AND P0, PT, R152, RZ, PT ;  /* 0x000000ff9800720c */ /* 0x020fe40003f05270 */
[----:B------:R-:W-:Y:S01]  /*2400*/  LEA.HI.X R7, R12, R5, R13, 0x3, P1 ;  /* 0x000000050c077211 */ /* 0x000fe200008f1c0d */
[----:B------:R-:W-:-:S10]  /*2410*/  IMAD.IADD R0, R3, 0x1, -R14 ;  /* 0x0000000103007824 */ /* 0x000fd400078e0a0e */
[----:B------:R-:W-:Y:S05]  /*2420*/  @!P0 BRA `(.L_x_37) ;  /* 0x0000004800608947 */ /* 0x000fea0003800000 */
[----:B------:R-:W0:Y:S01]  /*2430*/  LDC.64 R166, c[0x0][0x5b0] ;  /* 0x00016c00ffa67b82 */ /* 0x000e220000000a00 */
[----:B------:R-:W-:Y:S01]  /*2440*/  ULDC.64 UR4, c[0x0][0x5b8] ;  /* 0x00016e0000047ab9 */ /* 0x000fe20000000a00 */
[----:B------:R-:W-:Y:S01]  /*2450*/  ISETP.GE.AND P1, PT, R22, 0x1, PT ;  /* 0x000000011600780c */ /* 0x000fe20003f26270 */
[----:B------:R-:W-:Y:S01]  /*2460*/  IMAD.WIDE.U32 R10, R2, UR4, R10 ;  /* 0x00000004020a7c25 */ /* 0x000fe2000f8e000a */
[----:B------:R-:W-:Y:S02]  /*2470*/  BSSY B1, `(.L_x_38) ;  /* 0x000000e000017945 */ /* 0x000fe40003800000 */
[----:B------:R-:W-:Y:S01]  /*2480*/  ISETP.LT.OR P5, PT, R0, 0x1, !P1 ;  /* 0x000000010000780c */ /* 0x000fe20004fa1670 */
[----:B------:R-:W-:Y:S01]  /*2490*/  IMAD R3, R20, UR4, RZ ;  /* 0x0000000414037c24 */ /* 0x000fe2000f8e02ff */
[----:B------:R-:W1:Y:S01]  /*24a0*/  LDC.64 R12, c[0x0][0x5a8] ;  /* 0x00016a00ff0c7b82 */ /* 0x000e620000000a00 */
[----:B------:R-:W-:Y:S02]  /*24b0*/  IADD3 R14, P0, R14, R10, RZ ;  /* 0x0000000a0e0e7210 */ /* 0x000fe40007f1e0ff */
[----:B------:R-:W-:-:S05]  /*24c0*/  IMAD R3, R2, UR5, R3 ;  /* 0x0000000502037c24 */ /* 0x000fca000f8e0203 */
[----:B------:R-:W-:Y:S01]  /*24d0*/  IADD3.X R15, R15, R11, R3, P0, !PT ;  /* 0x0000000b0f0f7210 */ /* 0x000fe200007fe403 */
[-C--:B0-----:R-:W-:Y:S02]  /*24e0*/  IMAD R10, R9, R166.reuse, RZ ;  /* 0x000000a6090a7224 */ /* 0x081fe400078e02ff */
[----:B------:R-:W-:-:S04]  /*24f0*/  IMAD.WIDE.U32 R2, R8, R166, R14 ;  /* 0x000000a608027225 */ /* 0x000fc800078e000e */
[----:B------:R-:W-:Y:S01]  /*2500*/  IMAD R21, R8, R167, R10 ;  /* 0x000000a708157224 */ /* 0x000fe200078e020a */
[----:B-1----:R-:W-:-:S04]  /*2510*/  IADD3 R2, P0, R2, R12, RZ ;  /* 0x0000000c02027210 */ /* 0x002fc80007f1e0ff */
[----:B------:R-:W-:Y:S01]  /*2520*/  IADD3.X R3, R13, R3, R21, P0, !PT ;  /* 0x000000030d037210 */ /* 0x000fe200007fe415 */
[----:B------:R-:W-:Y:S08]  /*2530*/  @P5 BRA `(.L_x_39) ;  /* 0x0000000000045947 */ /* 0x000ff00003800000 */
[----:B------:R0:W5:Y:S02]  /*2540*/  LDG.E.U8 R164, desc[UR36][R2.64] ;  /* 0x0000002402a47981 */ /* 0x000164000c1e1100 */
.L_x_39:
[----:B------:R-:W-:Y:S05]  /*2550*/  BSYNC B1 ;  /* 0x0000000000017941 */ /* 0x000fea0003800000 */
.L_x_38:
[----:B-----5:R-:W-:Y:S01]  /*2560*/  LOP3.LUT R9, R164, 0xffff, RZ, 0xc0, !PT ;  /* 0x0000ffffa4097812 */ /* 0x020fe200078ec0ff */
[C---:B------:R-:W-:Y:S01]  /*2570*/  IMAD.SHL.U32 R10, R166.reuse, 0x8, RZ ;  /* 0x00000008a60a7824 */ /* 0x040fe200078e00ff */
[----:B------:R-:W-:Y:S01]  /*2580*/  SHF.L.U64.HI R11, R166, 0x3, R167 ;  /* 0x00000003a60b7819 */ /* 0x000fe200000102a7 */
[----:B------:R-:W-:Y:S01]  /*2590*/  BSSY B1, `(.L_x_40) ;  /* 0x000000e000017945 */ /* 0x000fe20003800000 */
[----:B------:R-:W-:Y:S02]  /*25a0*/  PRMT R19, R9, 0x8880, RZ ;  /* 0x0000888009137816 */ /* 0x000fe400000000ff */
[----:B------:R-:W-:Y:S01]  /*25b0*/  ISETP.LT.OR P2, PT, R0, 0x2, !P1 ;  /* 0x000000020000780c */ /* 0x000fe20004f41670 */
[----:B------:R-:W-:Y:S01]  /*25c0*/  IMAD.WIDE.U32 R8, R8, R166, R10 ;  /* 0x000000a608087225 */ /* 0x000fe200078e000a */
[----:B------:R-:W-:-:S03]  /*25d0*/  ISETP.GE.AND P0, PT, R22, 0x9, PT ;  /* 0x000000091600780c */ /* 0x000fc60003f06270 */
[----:B------:R-:W-:Y:S01]  /*25e0*/  IMAD R10, R19, R152, RZ ;  /* 0x00000098130a7224 */ /* 0x000fe200078e02ff */
[----:B------:R-:W-:Y:S01]  /*25f0*/  IADD3 R8, P3, P4, R14, R12, R8 ;  /* 0x0000000c0e087210 */ /* 0x000fe20007c7e008 */
[----:B------:R-:W-:Y:S02]  /*2600*/  IMAD.IADD R12, R21, 0x1, R9 ;  /* 0x00000001150c7824 */ /* 0x000fe400078e0209 */
[----:B------:R-:W-:-:S05]  /*2610*/  @!P5 IMAD R11, R24, R153, R10 ;  /* 0x00000099180bd224 */ /* 0x000fca00078e020a */
[----:B------:R1:W-:Y:S01]  /*2620*/  @!P5 STG.E.U8 desc[UR36][R4.64], R11 ;  /* 0x0000000b0400d986 */ /* 0x0003e2000c101124 */
[----:B------:R-:W-:Y:S05]  /*2630*/  @P2 BRA `(.L_x_41) ;  /* 0x00000000000c2947 */ /* 0x000fea0003800000 */
[----:B------:R-:W1:Y:S02]  /*2640*/  LDG.E.U8 R164, desc[UR36][R2.64+0x1] ;  /* 0x0000012402a47981 */ /* 0x000e64000c1e1100 */
[----:B-1----:R-:W-:-:S05]  /*2650*/  PRMT R11, R164, 0x8880, RZ ;  /* 0x00008880a40b7816 */ /* 0x002fca00000000ff */
[----:B------:R-:W-:-:S07]  /*2660*/  IMAD R10, R11, R152, RZ ;  /* 0x000000980b0a7224 */ /* 0x000fce00078e02ff */
.L_x_41:
[----:B------:R-:W-:Y:S05]  /*2670*/  BSYNC B1 ;  /* 0x0000000000017941 */ /* 0x000fea0003800000 */
.L_x_40:
[C---:B------:R-:W-:Y:S01]  /*2680*/  ISETP.LT.OR P5, PT, R0.reuse, 0x1, !P0 ;  /* 0x000000010000780c */ /* 0x040fe200047a1670 */
[----:B------:R-:W-:Y:S01]  /*2690*/  @!P2 IMAD R25, R25, R153, R10 ;  /* 0x000000991919a224 */ /* 0x000fe200078e020a */
[----:B------:R-:W-:Y:S01]  /*26a0*/  BSSY B1, `(.L_x_42) ;  /* 0x000000a000017945 */ /* 0x000fe20003800000 */
[----:B------:R-:W-:Y:S02]  /*26b0*/  IADD3.X R9, R15, R13, R12, P3, P4 ;  /* 0x0000000d0f097210 */ /* 0x000fe40001fe840c */
[C---:B------:R-:W-:Y:S01]  /*26c0*/  ISETP.LT.OR P3, PT, R0.reuse, 0x2, !P0 ;  /* 0x000000020000780c */ /* 0x040fe20004761670 */
[----:B------:R2:W-:Y:S01]  /*26d0*/  @!P2 STG.E.U8 desc[UR36][R4.64+0x1], R25 ;  /* 0x000001190400a986 */ /* 0x0005e2000c101124 */
[C---:B------:R-:W-:Y:S02]  /*26e0*/  ISETP.LT.OR P4, PT, R0.reuse, 0x9, !P1 ;  /* 0x000000090000780c */ /* 0x040fe40004f81670 */
[----:B------:R-:W-:-:S04]  /*26f0*/  ISETP.LT.OR P2, PT, R0, 0xa, !P1 ;  /* 0x0000000a0000780c */ /* 0x000fc80004f41670 */
[----:B------:R-:W-:Y:S09]  /*2700*/  @P5 BRA `(.L_x_43) ;  /* 0x00000000000c5947 */ /* 0x000ff20003800000 */
[----:B------:R-:W1:Y:S02]  /*2710*/  LDG.E.U8 R164, desc[UR36][R8.64] ;  /* 0x0000002408a47981 */ /* 0x000e64000c1e1100 */
[----:B-1----:R-:W-:-:S05]  /*2720*/  PRMT R11, R164, 0x8880, RZ ;  /* 0x00008880a40b7816 */ /* 0x002fca00000000ff */
[----:B------:R-:W-:-:S07]  /*2730*/  IMAD R10, R11, R152, RZ ;  /* 0x000000980b0a7224 */ /* 0x000fce00078e02ff */
.L_x_43:
[----:B------:R-:W-:Y:S05]  /*2740*/  BSYNC B1 ;  /* 0x0000000000017941 */ /* 0x000fea0003800000 */
.L_x_42:
[----:B-1----:R-:W-:Y:S01]  /*2750*/  @!P5 IMAD R11, R26, R153, R10 ;  /* 0x000000991a0bd224 */ /* 0x002fe200078e020a */
[----:B------:R-:W-:Y:S04]  /*2760*/  BSSY B1, `(.L_x_44) ;  /* 0x0000006000017945 */ /* 0x000fe80003800000 */
[----:B------:R1:W-:Y:S01]  /*2770*/  @!P5 STG.E.U8 desc[UR36][R6.64], R11 ;  /* 0x0000000b0600d986 */ /* 0x0003e2000c101124 */
[----:B------:R-:W-:Y:S05]  /*2780*/  @P3 BRA `(.L_x_45) ;  /* 0x00000000000c3947 */ /* 0x000fea0003800000 */
[----:B------:R-:W1:Y:S02]  /*2790*/  LDG.E.U8 R164, desc[UR36][R8.64+0x1] ;  /* 0x0000012408a47981 */ /* 0x000e64000c1e1100 */
[----:B-1----:R-:W-:-:S05]  /*27a0*/  PRMT R11, R164, 0x8880, RZ ;  /* 0x00008880a40b7816 */ /* 0x002fca00000000ff */
[----:B------:R-:W-:-:S07]  /*27b0*/  IMAD R10, R11, R152, RZ ;  /* 0x000000980b0a7224 */ /* 0x000fce00078e02ff */
.L_x_45:
[----:B------:R-:W-:Y:S05]  /*27c0*/  BSYNC B1 ;  /* 0x0000000000017941 */ /* 0x000fea0003800000 */
.L_x_44:
[----:B------:R-:W-:Y:S01]  /*27d0*/  @!P3 IMAD R27, R27, R153, R10 ;  /* 0x000000991b1bb224 */ /* 0x000fe200078e020a */
[----:B------:R-:W-:Y:S04]  /*27e0*/  BSSY B1, `(.L_x_46) ;  /* 0x0000006000017945 */ /* 0x000fe80003800000 */
[----:B------:R3:W-:Y:S01]  /*27f0*/  @!P3 STG.E.U8 desc[UR36][R6.64+0x1], R27 ;  /* 0x0000011b0600b986 */ /* 0x0007e2000c101124 */
[----:B------:R-:W-:Y:S05]  /*2800*/  @P4 BRA `(.L_x_47) ;  /* 0x00000000000c4947 */ /* 0x000fea0003800000 */
[----:B------:R-:W1:Y:S02]  /*2810*/  LDG.E.U8 R164, desc[UR36][R2.64+0x8] ;  /* 0x0000082402a47981 */ /* 0x000e64000c1e1100 */
[----:B-1----:R-:W-:-:S05]  /*2820*/  PRMT R11, R164, 0x8880, RZ ;  /* 0x00008880a40b7816 */ /* 0x002fca00000000ff */
[----:B------:R-:W-:-:S07]  /*2830*/  IMAD R10, R11, R152, RZ ;  /* 0x000000980b0a7224 */ /* 0x000fce00078e02ff */
.L_x_47:
[----:B------:R-:W-:Y:S05]  /*2840*/  BSYNC B1 ;  /* 0x0000000000017941 */ /* 0x000fea0003800000 */
.L_x_46:
[----:B-1----:R-:W-:Y:S01]  /*2850*/  @!P4 IMAD R11, R28, R153, R10 ;  /* 0x000000991c0bc224 */ /* 0x002fe200078e020a */
[----:B------:R-:W-:Y:S04]  /*2860*/  BSSY B1, `(.L_x_48) ;  /* 0x0000006000017945 */ /* 0x000fe80003800000 */
[----:B------:R1:W-:Y:S01]  /*2870*/  @!P4 STG.E.U8 desc[UR36][R4.64+0x8], R11 ;  /* 0x0000080b0400c986 */ /* 0x0003e2000c101124 */
[----:B------:R-:W-:Y:S05]  /*2880*/  @P2 BRA `(.L_x_49) ;  /* 0x00000000000c2947 */ /* 0x000fea0003800000 */
[----:B------:R-:W1:Y:S02]  /*2890*/  LDG.E.U8 R164, desc[UR36][R2.64+0x9] ;  /* 0x0000092402a47981 */ /* 0x000e64000c1e1100 */
[----:B-1----:R-:W-:-:S05]  /*28a0*/  PRMT R11, R164, 0x8880, RZ ;  /* 0x00008880a40b7816 */ /* 0x002fca00000000ff */
[----:B------:R-:W-:-:S07]  /*28b0*/  IMAD R10, R11, R152, RZ ;  /* 0x000000980b0a7224 */ /* 0x000fce00078e02ff */
.L_x_49:
[----:B------:R-:W-:Y:S05]  /*28c0*/  BSYNC B1 ;  /* 0x0000000000017941 */ /* 0x000fea0003800000 */
.L_x_48:
[C---:B------:R-:W-:Y:S01]  /*28d0*/  ISETP.LT.OR P4, PT, R0.reuse, 0x9, !P0 ;  /* 0x000000090000780c */ /* 0x040fe20004781670 */
[----:B------:R-:W-:Y:S01]  /*28e0*/  @!P2 IMAD R29, R29, R153, R10 ;  /* 0x000000991d1da224 */ /* 0x000fe200078e020a */
[----:B------:R-:W-:Y:S01]  /*28f0*/  BSSY B1, `(.L_x_50) ;  /* 0x0000009000017945 */ /* 0x000fe20003800000 */
[C---:B------:R-:W-:Y:S02]  /*2900*/  ISETP.LT.OR P3, PT, R0.reuse, 0xa, !P0 ;  /* 0x0000000a0000780c */ /* 0x040fe40004761670 */
[C---:B------:R-:W-:Y:S01]  /*2910*/  ISETP.LT.OR P5, PT, R0.reuse, 0x11, !P1 ;  /* 0x000000110000780c */ /* 0x040fe20004fa1670 */
[----:B------:R4:W-:Y:S01]  /*2920*/  @!P2 STG.E.U8 desc[UR36][R4.64+0x9], R29 ;  /* 0x0000091d0400a986 */ /* 0x0009e2000c101124 */
[----:B------:R-:W-:-:S06]  /*2930*/  ISETP.LT.OR P2, PT, R0, 0x12, !P1 ;  /* 0x000000120000780c */ /* 0x000fcc0004f41670 */
[----:B------:R-:W-:Y:S07]  /*2940*/  @P4 BRA `(.L_x_51) ;  /* 0x00000000000c4947 */ /* 0x000fee0003800000 */
[----:B------:R-:W1:Y:S02]  /*2950*/  LDG.E.U8 R164, desc[UR36][R8.64+0x8] ;  /* 0x0000082408a47981 */ /* 0x000e64000c1e1100 */
[----:B-1----:R-:W-:-:S05]  /*2960*/  PRMT R11, R164, 0x8880, RZ ;  /* 0x00008880a40b7816 */ /* 0x002fca00000000ff */
[----:B------:R-:W-:-:S07]  /*2970*/  IMAD R10, R11, R152, RZ ;  /* 0x000000980b0a7224 */ /* 0x000fce00078e02ff */
.L_x_51:
[----:B------:R-:W-:Y:S05]  /*2980*/  BSYNC B1 ;  /* 0x0000000000017941 */ /* 0x000fea0003800000 */
.L_x_50:
[----:B-1----:R-:W-:Y:S01]  /*2990*/  @!P4 IMAD R11, R30, R153, R10 ;  /* 0x000000991e0bc224 */ /* 0x002fe200078e020a */
[----:B------:R-:W-:Y:S04]  /*29a0*/  BSSY B1, `(.L_x_52) ;  /* 0x0000006000017945 */ /* 0x000fe80003800000 */
[----:B------:R1:W-:Y:S01]  /*29b0*/  @!P4 STG.E.U8 desc[UR36][R6.64+0x8], R11 ;  /* 0x0000080b0600c986 */ /* 0x0003e2000c101124 */
[----:B------:R-:W-:Y:S05]  /*29c0*/  @P3 BRA `(.L_x_53) ;  /* 0x00000000000c3947 */ /* 0x000fea0003800000 */
[----:B------:R-:W1:Y:S02]  /*29d0*/  LDG.E.U8 R164, desc[UR36][R8.64+0x9] ;  /* 0x0000092408a47981 */ /* 0x000e64000c1e1100 */
[----:B-1----:R-:W-:-:S05]  /*29e0*/  PRMT R11, R164, 0x8880, RZ ;  /* 0x00008880a40b7816 */ /* 0x002fca00000000ff */
[----:B------:R-:W-:-:S07]  /*29f0*/  IMAD R10, R11, R152, RZ ;  /* 0x000000980b0a7224 */ /* 0x000fce00078e02ff */
.L_x_53:
[----:B------:R-:W-:Y:S05]  /*2a00*/  BSYNC B1 ;  /* 0x0000000000017941 */ /* 0x000fea0003800000 */
.L_x_52:
[----:B------:R-:W-:Y:S01]  /*2a10*/  @!P3 IMAD R31, R31, R153, R10 ;  /* 0x000000991f1fb224 */ /* 0x000fe200078e020a */
[----:B------:R-:W-:Y:S04]  /*2a20*/  BSSY B1, `(.L_x_54) ;  /* 0x0000006000017945 */ /* 0x000fe80003800000 */
[----:B------:R0:W-:Y:S01]  /*2a30*/  @!P3 STG.E.U8 desc[UR36][R6.64+0x9], R31 ;  /* 0x0000091f0600b986 */ /* 0x0001e2000c101124 */
[----:B------:R-:W-:Y:S05]  /*2a40*/  @P5 BRA `(.L_x_55) ;  /* 0x00000000000c5947 */ /* 0x000fea0003800000 */
[----:B------:R-:W1:Y:S02]  /*2a50*/  LDG.E.U8 R164, desc[UR36][R2.64+0x10] ;  /* 0x0000102402a47981 */ /* 0x000e64000c1e1100 */
[----:B-1----:R-:W-:-:S05]  /*2a60*/  PRMT R11, R164, 0x8880, RZ ;  /* 0x00008880a40b7816 */ /* 0x002fca00000000ff */
[----:B------:R-:W-:-:S07]  /*2a70*/  IMAD R10, R11, R152, RZ ;  /* 0x000000980b0a7224 */ /* 0x000fce00078e02ff */
.L_x_55:
[----:B------:R-:W-:Y:S05]  /*2a80*/  BSYNC B1 ;  /* 0x0000000000017941 */ /* 0x000fea0003800000 */
.L_x_54:
[----:B-1----:R-:W-:Y:S01]  /*2a90*/  @!P5 IMAD R11, R32, R153, R10 ;  /* 0x00000099200bd224 */ /* 0x002fe200078e020a */
[----:B------:R-:W-:Y:S04]  /*2aa0*/  BSSY B1, `(.L_x_56) ;  /* 0x0000006000017945 */ /* 0x000fe80003800000 */
[----:B------:R1:W-:Y:S01]  /*2ab0*/  @!P5 STG.E.U8 desc[UR36][R4.64+0x10], R11 ;  /* 0x0000100b0400d986 */ /* 0x0003e2000c101124 */
[----:B------:R-:W-:Y:S05]  /*2ac0*/  @P2 BRA `(.L_x_57) ;  /* 0x00000000000c2947 */ /* 0x000fea0003800000 */
[----:B------:R-:W1:Y:S02]  /*2ad0*/  LDG.E.U8 R164, desc[UR36][R2.64+0x11] ;  /* 0x0000112402a47981 */ /* 0x000e64000c1e1100 */
[----:B-1----:R-:W-:-:S05]  /*2ae0*/  PRMT R11, R164, 0x8880, RZ ;  /* 0x00008880a40b7816 */ /* 0x002fca00000000ff */
[----:B------:R-:W-:-:S07]  /*2af0*/  IMAD R10, R11, R152, RZ ;  /* 0x000000980b0a7224 */ /* 0x000fce00078e02ff */
.L_x_57:
[----:B------:R-:W-:Y:S05]  /*2b00*/  BSYNC B1 ;  /* 0x0000000000017941 */ /* 0x000fea0003800000 */
.L_x_56:
        /* <DEDUP_REMOVED lines=11> */
.L_x_59:
[----:B------:R-:W-:Y:S05]  /*2bc0*/  BSYNC B1 ;  /* 0x0000000000017941 */ /* 0x000fea0003800000 */
.L_x_58:
[----:B-1----:R-:W-:Y:S01]  /*2bd0*/  @!P4 IMAD R11, R34, R153, R10 ;  /* 0x00000099220bc224 */ /* 0x002fe200078e020a */
[----:B------:R-:W-:Y:S04]  /*2be0*/  BSSY B1, `(.L_x_60) ;  /* 0x0000006000017945 */ /* 0x000fe80003800000 */
[----:B------:R1:W-:Y:S01]  /*2bf0*/  @!P4 STG.E.U8 desc[UR36][R6.64+0x10], R11 ;  /* 0x0000100b0600c986 */ /* 0x0003e2000c101124 */
[----:B------:R-:W-:Y:S05]  /*2c00*/  @P3 BRA `(.L_x_61) ;  /* 0x00000000000c3947 */ /* 0x000fea0003800000 */
[----:B------:R-:W1:Y:S02]  /*2c10*/  LDG.E.U8 R164, desc[UR36][R8.64+0x11] ;  /* 0x0000112408a47981 */ /* 0x000e64000c1e1100 */
[----:B-1----:R-:W-:-:S05]  /*2c20*/  PRMT R11, R164, 0x8880, RZ ;  /* 0x00008880a40b7816 */ /* 0x002fca00000000ff */
[----:B------:R-:W-:-:S07]  /*2c30*/  IMAD R10, R11, R152, RZ ;  /* 0x000000980b0a7224 */ /* 0x000fce00078e02ff */
.L_x_61:
[----:B------:R-:W-:Y:S05]  /*2c40*/  BSYNC B1 ;  /* 0x0000000000017941 */ /* 0x000fea0003800000 */
.L_x_60:
[----:B------:R-:W-:Y:S01]  /*2c50*/  @!P3 IMAD R35, R35, R153, R10 ;  /* 0x000000992323b224 */ /* 0x000fe200078e020a */
[----:B------:R-:W-:Y:S04]  /*2c60*/  BSSY B1, `(.L_x_62) ;  /* 0x0000006000017945 */ /* 0x000fe80003800000 */
[----:B------:R0:W-:Y:S01]  /*2c70*/  @!P3 STG.E.U8 desc[UR36][R6.64+0x11], R35 ;  /* 0x000011230600b986 */ /* 0x0001e2000c101124 */
[----:B------:R-:W-:Y:S05]  /*2c80*/  @P5 BRA `(.L_x_63) ;  /* 0x00000000000c5947 */ /* 0x000fea0003800000 */
[----:B------:R-:W1:Y:S02]  /*2c90*/  LDG.E.U8 R164, desc[UR36][R2.64+0x18] ;  /* 0x0000182402a47981 */ /* 0x000e64000c1e1100 */
[----:B-1----:R-:W-:-:S05]  /*2ca0*/  PRMT R11, R164, 0x8880, RZ ;  /* 0x00008880a40b7816 */ /* 0x002fca00000000ff */
[----:B------:R-:W-:-:S07]  /*2cb0*/  IMAD R10, R11, R152, RZ ;  /* 0x000000980b0a7224 */ /* 0x000fce00078e02ff */
.L_x_63:
[----:B------:R-:W-:Y:S05]  /*2cc0*/  BSYNC B1 ;  /* 0x0000000000017941 */ /* 0x000fea0003800000 */
.L_x_62:
[----:B-1----:R-:W-:Y:S01]  /*2cd0*/  @!P5 IMAD R11, R36, R153, R10 ;  /* 0x00000099240bd224 */ /* 0x002fe200078e020a */
[----:B------:R-:W-:Y:S04]  /*2ce0*/  BSSY B1, `(.L_x_64) ;  /* 0x0000006000017945 */ /* 0x000fe80003800000 */
[----:B------:R1:W-:Y:S01]  /*2cf0*/  @!P5 STG.E.U8 desc[UR36][R4.64+0x18], R11 ;  /* 0x0000180b0400d986 */ /* 0x0003e2000c101124 */
[----:B------:R-:W-:Y:S05]  /*2d00*/  @P2 BRA `(.L_x_65) ;  /* 0x00000000000c2947 */ /* 0x000fea0003800000 */
[----:B------:R-:W1:Y:S02]  /*2d10*/  LDG.E.U8 R164, desc[UR36][R2.64+0x19] ;  /* 0x0000192402a47981 */ /* 0x000e64000c1e1100 */
[----:B-1----:R-:W-:-:S05]  /*2d20*/  PRMT R11, R164, 0x8880, RZ ;  /* 0x00008880a40b7816 */ /* 0x002fca00000000ff */
[----:B------:R-:W-:-:S07]  /*2d30*/  IMAD R10, R11, R152, RZ ;  /* 0x000000980b0a7224 */ /* 0x000fce00078e02ff */
.L_x_65:
[----:B------:R-:W-:Y:S05]  /*2d40*/  BSYNC B1 ;  /* 0x0000000000017941 */ /* 0x000fea0003800000 */
.L_x_64:
        /* <DEDUP_REMOVED lines=11> */
.L_x_67:
[----:B------:R-:W-:Y:S05]  /*2e00*/  BSYNC B1 ;  /* 0x0000000000017941 */ /* 0x000fea0003800000 */
.L_x_66:
[----:B-1----:R-:W-:Y:S01]  /*2e10*/  @!P4 IMAD R11, R38, R153, R10 ;  /* 0x00000099260bc224 */ /* 0x002fe200078e020a */
[----:B------:R-:W-:Y:S04]  /*2e20*/  BSSY B1, `(.L_x_68) ;  /* 0x0000006000017945 */ /* 0x000fe80003800000 */
[----:B------:R1:W-:Y:S01]  /*2e30*/  @!P4 STG.E.U8 desc[UR36][R6.64+0x18], R11 ;  /* 0x0000180b0600c986 */ /* 0x0003e2000c101124 */
[----:B------:R-:W-:Y:S05]  /*2e40*/  @P3 BRA `(.L_x_69) ;  /* 0x00000000000c3947 */ /* 0x000fea0003800000 */
[----:B------:R-:W1:Y:S02]  /*2e50*/  LDG.E.U8 R164, desc[UR36][R8.64+0x19] ;  /* 0x0000192408a47981 */ /* 0x000e64000c1e1100 */
[----:B-1----:R-:W-:-:S05]  /*2e60*/  PRMT R11, R164, 0x8880, RZ ;  /* 0x00008880a40b7816 */ /* 0x002fca00000000ff */
[----:B------:R-:W-:-:S07]  /*2e70*/  IMAD R10, R11, R152, RZ ;  /* 0x000000980b0a7224 */ /* 0x000fce00078e02ff */
.L_x_69:
[----:B------:R-:W-:Y:S05]  /*2e80*/  BSYNC B1 ;  /* 0x0000000000017941 */ /* 0x000fea0003800000 */
.L_x_68:
[----:B------:R-:W-:Y:S01]  /*2e90*/  @!P3 IMAD R39, R39, R153, R10 ;  /* 0x000000992727b224 */ /* 0x000fe200078e020a */
[----:B------:R-:W-:Y:S04]  /*2ea0*/  BSSY B1, `(.L_x_70) ;  /* 0x0000006000017945 */ /* 0x000fe80003800000 */
[----:B------:R0:W-:Y:S01]  /*2eb0*/  @!P3 STG.E.U8 desc[UR36][R6.64+0x19], R39 ;  /* 0x000019270600b986 */ /* 0x0001e2000c101124 */
[----:B------:R-:W-:Y:S05]  /*2ec0*/  @P5 BRA `(.L_x_71) ;  /* 0x00000000000c5947 */ /* 0x000fea0003800000 */
[----:B------:R-:W1:Y:S02]  /*2ed0*/  LDG.E.U8 R164, desc[UR36][R2.64+0x20] ;  /* 0x0000202402a47981 */ /* 0x000e64000c1e1100 */
[----:B-1----:R-:W-:-:S05]  /*2ee0*/  PRMT R11, R164, 0x8880, RZ ;  /* 0x00008880a40b7816 */ /* 0x002fca00000000ff */
[----:B------:R-:W-:-:S07]  /*2ef0*/  IMAD R10, R11, R152, RZ ;  /* 0x000000980b0a7224 */ /* 0x000fce00078e02ff */
.L_x_71:
[----:B------:R-:W-:Y:S05]  /*2f00*/  BSYNC B1 ;  /* 0x0000000000017941 */ /* 0x000fea0003800000 */
.L_x_70:
[----:B-1----:R-:W-:Y:S01]  /*2f10*/  @!P5 IMAD R11, R40, R153, R10 ;  /* 0x00000099280bd224 */ /* 0x002fe200078e020a */
[----:B------:R-:W-:Y:S04]  /*2f20*/  BSSY B1, `(.L_x_72) ;  /* 0x0000006000017945 */ /* 0x000fe80003800000 */
[----:B------:R1:W-:Y:S01]  /*2f30*/  @!P5 STG.E.U8 desc[UR36][R4.64+0x20], R11 ;  /* 0x0000200b0400d986 */ /* 0x0003e2000c101124 */
[----:B------:R-:W-:Y:S05]  /*2f40*/  @P2 BRA `(.L_x_73) ;  /* 0x00000000000c2947 */ /* 0x000fea0003800000 */
[----:B------:R-:W1:Y:S02]  /*2f50*/  LDG.E.U8 R164, desc[UR36][R2.64+0x21] ;  /* 0x0000212402a47981 */ /* 0x000e64000c1e1100 */
[----:B-1----:R-:W-:-:S05]  /*2f60*/  PRMT R11, R164, 0x8880, RZ ;  /* 0x00008880a40b7816 */ /* 0x002fca00000000ff */
[----:B------:R-:W-:-:S07]  /*2f70*/  IMAD R10, R11, R152, RZ ;  /* 0x000000980b0a7224 */ /* 0x000fce00078e02ff */
.L_x_73:
[----:B------:R-:W-:Y:S05]  /*2f80*/  BSYNC B1 ;  /* 0x0000000000017941 */ /* 0x000fea0003800000 */
.L_x_72:
        /* <DEDUP_REMOVED lines=11> */
.L_x_75:
[----:B------:R-:W-:Y:S05]  /*3040*/  BSYNC B1 ;  /* 0x0000000000017941 */ /* 0x000fea0003800000 */
.L_x_74:
[----:B-1----:R-:W-:Y:S01]  /*3050*/  @!P4 IMAD R11, R42, R153, R10 ;  /* 0x000000992a0bc224 */ /* 0x002fe200078e020a */
[----:B------:R-:W-:Y:S04]  /*3060*/  BSSY B1, `(.L_x_76) ;  /* 0x0000006000017945 */ /* 0x000fe80003800000 */
[----:B------:R1:W-:Y:S01]  /*3070*/  @!P4 STG.E.U8 desc[UR36][R6.64+0x20], R11 ;  /* 0x0000200b0600c986 */ /* 0x0003e2000c101124 */
[----:B------:R-:W-:Y:S05]  /*3080*/  @P3 BRA `(.L_x_77) ;  /* 0x00000000000c3947 */ /* 0x000fea0003800000 */
[----:B------:R-:W1:Y:S02]  /*3090*/  LDG.E.U8 R164, desc[UR36][R8.64+0x21] ;  /* 0x0000212408a47981 */ /* 0x000e64000c1e1100 */
[----:B-1----:R-:W-:-:S05]  /*30a0*/  PRMT R11, R164, 0x8880, RZ ;  /* 0x00008880a40b7816 */ /* 0x002fca00000000ff */
[----:B------:R-:W-:-:S07]  /*30b0*/  IMAD R10, R11, R152, RZ ;  /* 0x000000980b0a7224 */ /* 0x000fce00078e02ff */
.L_x_77:
[----:B------:R-:W-:Y:S05]  /*30c0*/  BSYNC B1 ;  /* 0x0000000000017941 */ /* 0x000fea0003800000 */
.L_x_76:
[----:B------:R-:W-:Y:S01]  /*30d0*/  @!P3 IMAD R43, R43, R153, R10 ;  /* 0x000000992b2bb224 */ /* 0x000fe200078e020a */
[----:B------:R-:W-:Y:S04]  /*30e0*/  BSSY B1, `(.L_x_78) ;  /* 0x0000006000017945 */ /* 0x000fe80003800000 */
[----:B------:R0:W-:Y:S01]  /*30f0*/  @!P3 STG.E.U8 desc[UR36][R6.64+0x21], R43 ;  /* 0x0000212b0600b986 */ /* 0x0001e2000c101124 */
[----:B------:R-:W-:Y:S05]  /*3100*/  @P5 BRA `(.L_x_79) ;  /* 0x00000000000c5947 */ /* 0x000fea0003800000 */
[----:B------:R-:W1:Y:S02]  /*3110*/  LDG.E.U8 R164, desc[UR36][R2.64+0x28] ;  /* 0x0000282402a47981 */ /* 0x000e64000c1e1100 */
[----:B-1----:R-:W-:-:S05]  /*3120*/  PRMT R11, R164, 0x8880, RZ ;  /* 0x00008880a40b7816 */ /* 0x002fca00000000ff */
[----:B------:R-:W-:-:S07]  /*3130*/  IMAD R10, R11, R152, RZ ;  /* 0x000000980b0a7224 */ /* 0x000fce00078e02ff */
.L_x_79:
[----:B------:R-:W-:Y:S05]  /*3140*/  BSYNC B1 ;  /* 0x0000000000017941 */ /* 0x000fea0003800000 */
.L_x_78:
[----:B-1----:R-:W-:Y:S01]  /*3150*/  @!P5 IMAD R11, R44, R153, R10 ;  /* 0x000000992c0bd224 */ /* 0x002fe200078e020a */
[----:B------:R-:W-:Y:S04]  /*3160*/  BSSY B1, `(.L_x_80) ;  /* 0x0000006000017945 */ /* 0x000fe80003800000 */
[----:B------:R1:W-:Y:S01]  /*3170*/  @!P5 STG.E.U8 desc[UR36][R4.64+0x28], R11 ;  /* 0x0000280b0400d986 */ /* 0x0003e2000c101124 */
[----:B------:R-:W-:Y:S05]  /*3180*/  @P2 BRA `(.L_x_81) ;  /* 0x00000000000c2947 */ /* 0x000fea0003800000 */
[----:B------:R-:W1:Y:S02]  /*3190*/  LDG.E.U8 R164, desc[UR36][R2.64+0x29] ;  /* 0x0000292402a47981 */ /* 0x000e64000c1e1100 */
[----:B-1----:R-:W-:-:S05]  /*31a0*/  PRMT R11, R164, 0x8880, RZ ;  /* 0x00008880a40b7816 */ /* 0x002fca00000000ff */
[----:B------:R-:W-:-:S07]  /*31b0*/  IMAD R10, R11, R152, RZ ;  /* 0x000000980b0a7224 */ /* 0x000fce00078e02ff */
.L_x_81:
[----:B------:R-:W-:Y:S05]  /*31c0*/  BSYNC B1 ;  /* 0x0000000000017941 */ /* 0x000fea0003800000 */
.L_x_80:
        /* <DEDUP_REMOVED lines=11> */
.L_x_83:
[----:B------:R-:W-:Y:S05]  /*3280*/  BSYNC B1 ;  /* 0x0000000000017941 */ /* 0x000fea0003800000 */
.L_x_82:
[----:B-1----:R-:W-:Y:S01]  /*3290*/  @!P4 IMAD R11, R46, R153, R10 ;  /* 0x000000992e0bc224 */ /* 0x002fe200078e020a */
[----:B------:R-:W-:Y:S04]  /*32a0*/  BSSY B1, `(.L_x_84) ;  /* 0x0000006000017945 */ /* 0x000fe80003800000 */
[----:B------:R1:W-:Y:S01]  /*32b0*/  @!P4 STG.E.U8 desc[UR36][R6.64+0x28], R11 ;  /* 0x0000280b0600c986 */ /* 0x0003e2000c101124 */
[----:B------:R-:W-:Y:S05]  /*32c0*/  @P3 BRA `(.L_x_85) ;  /* 0x00000000000c3947 */ /* 0x000fea0003800000 */
[----:B------:R-:W1:Y:S02]  /*32d0*/  LDG.E.U8 R164, desc[UR36][R8.64+0x29] ;  /* 0x0000292408a47981 */ /* 0x000e64000c1e1100 */
[----:B-1----:R-:W-:-:S05]  /*32e0*/  PRMT R11, R164, 0x8880, RZ ;  /* 0x00008880a40b7816 */ /* 0x002fca00000000ff */
[----:B------:R-:W-:-:S07]  /*32f0*/  IMAD R10, R11, R152, RZ ;  /* 0x000000980b0a7224 */ /* 0x000fce00078e02ff */
.L_x_85:
[----:B------:R-:W-:Y:S05]  /*3300*/  BSYNC B1 ;  /* 0x0000000000017941 */ /* 0x000fea0003800000 */
.L_x_84:
[----:B------:R-:W-:Y:S01]  /*3310*/  @!P3 IMAD R47, R47, R153, R10 ;  /* 0x000000992f2fb224 */ /* 0x000fe200078e020a */
[----:B------:R-:W-:Y:S04]  /*3320*/  BSSY B1, `(.L_x_86) ;  /* 0x0000006000017945 */ /* 0x000fe80003800000 */
[----:B------:R0:W-:Y:S01]  /*3330*/  @!P3 STG.E.U8 desc[UR36][R6.64+0x29], R47 ;  /* 0x0000292f0600b986 */ /* 0x0001e2000c101124 */
[----:B------:R-:W-:Y:S05]  /*3340*/  @P5 BRA `(.L_x_87) ;  /* 0x00000000000c5947 */ /* 0x000fea0003800000 */
[----:B------:R-:W1:Y:S02]  /*3350*/  LDG.E.U8 R164, desc[UR36][R2.64+0x30] ;  /* 0x0000302402a47981 */ /* 0x000e64000c1e1100 */
[----:B-1----:R-:W-:-:S05]  /*3360*/  PRMT R11, R164, 0x8880, RZ ;  /* 0x00008880a40b7816 */ /* 0x002fca00000000ff */
[----:B------:R-:W-:-:S07]  /*3370*/  IMAD R10, R11, R152, RZ ;  /* 0x000000980b0a7224 */ /* 0x000fce00078e02ff */
.L_x_87:
[----:B------:R-:W-:Y:S05]  /*3380*/  BSYNC B1 ;  /* 0x0000000000017941 */ /* 0x000fea0003800000 */
.L_x_86:
[----:B-1----:R-:W-:Y:S01]  /*3390*/  @!P5 IMAD R11, R48, R153, R10 ;  /* 0x00000099300bd224 */ /* 0x002fe200078e020a */
[----:B------:R-:W-:Y:S04]  /*33a0*/  BSSY B1, `(.L_x_88) ;  /* 0x0000006000017945 */ /* 0x000fe80003800000 */
[----:B------:R1:W-:Y:S01]  /*33b0*/  @!P5 STG.E.U8 desc[UR36][R4.64+0x30], R11 ;  /* 0x0000300b0400d986 */ /* 0x0003e2000c101124 */
[----:B------:R-:W-:Y:S05]  /*33c0*/  @P2 BRA `(.L_x_89) ;  /* 0x00000000000c2947 */ /* 0x000fea0003800000 */
[----:B------:R-:W1:Y:S02]  /*33d0*/  LDG.E.U8 R164, desc[UR36][R2.64+0x31] ;  /* 0x0000312402a47981 */ /* 0x000e64000c1e1100 */
[----:B-1----:R-:W-:-:S05]  /*33e0*/  PRMT R11, R164, 0x8880, RZ ;  /* 0x00008880a40b7816 */ /* 0x002fca00000000ff */
[----:B------:R-:W-:-:S07]  /*33f0*/  IMAD R10, R11, R152, RZ ;  /* 0x000000980b0a7224 */ /* 0x000fce00078e02ff */
.L_x_89:
[----:B------:R-:W-:Y:S05]  /*3400*/  BSYNC B1 ;  /* 0x0000000000017941 */ /* 0x000fea0003800000 */
.L_x_88:
        /* <DEDUP_REMOVED lines=11> */
.L_x_91:
[----:B------:R-:W-:Y:S05]  /*34c0*/  BSYNC B1 ;  /* 0x0000000000017941 */ /* 0x000fea0003800000 */
.L_x_90:
[----:B-1----:R-:W-:Y:S01]  /*34d0*/  @!P4 IMAD R11, R50, R153, R10 ;  /* 0x00000099320bc224 */ /* 0x002fe200078e020a */
[----:B------:R-:W-:Y:S04]  /*34e0*/  BSSY B1, `(.L_x_92) ;  /* 0x0000006000017945 */ /* 0x000fe80003800000 */
[----:B------:R1:W-:Y:S01]  /*34f0*/  @!P4 STG.E.U8 desc[UR36][R6.64+0x30], R11 ;  /* 0x0000300b0600c986 */ /* 0x0003e2000c101124 */
[----:B------:R-:W-:Y:S05]  /*3500*/  @P3 BRA `(.L_x_93) ;  /* 0x00000000000c3947 */ /* 0x000fea0003800000 */
[----:B------:R-:W1:Y:S02]  /*3510*/  LDG.E.U8 R164, desc[UR36][R8.64+0x31] ;  /* 0x0000312408a47981 */ /* 0x000e64000c1e1100 */
[----:B-1----:R-:W-:-:S05]  /*3520*/  PRMT R11, R164, 0x8880, RZ ;  /* 0x00008880a40b7816 */ /* 0x002fca00000000ff */
[----:B------:R-:W-:-:S07]  /*3530*/  IMAD R10, R11, R152, RZ ;  /* 0x000000980b0a7224 */ /* 0x000fce00078e02ff */
.L_x_93:
[----:B------:R-:W-:Y:S05]  /*3540*/  BSYNC B1 ;  /* 0x0000000000017941 */ /* 0x000fea0003800000 */
.L_x_92:
[----:B------:R-:W-:Y:S01]  /*3550*/  @!P3 IMAD R51, R51, R153, R10 ;  /* 0x000000993333b224 */ /* 0x000fe200078e020a */
[----:B------:R-:W-:Y:S04]  /*3560*/  BSSY B1, `(.L_x_94) ;  /* 0x0000006000017945 */ /* 0x000fe80003800000 */
[----:B------:R0:W-:Y:S01]  /*3570*/  @!P3 STG.E.U8 desc[UR36][R6.64+0x31], R51 ;  /* 0x000031330600b986 */ /* 0x0001e2000c101124 */
[----:B------:R-:W-:Y:S05]  /*3580*/  @P5 BRA `(.L_x_95) ;  /* 0x00000000000c5947 */ /* 0x000fea0003800000 */
[----:B------:R-:W1:Y:S02]  /*3590*/  LDG.E.U8 R164, desc[UR36][R2.64+0x38] ;  /* 0x0000382402a47981 */ /* 0x000e64000c1e1100 */
[----:B-1----:R-:W-:-:S05]  /*35a0*/  PRMT R11, R164, 0x8880, RZ ;  /* 0x00008880a40b7816 */ /* 0x002fca00000000ff */
[----:B------:R-:W-:-:S07]  /*35b0*/  IMAD R10, R11, R152, RZ ;  /* 0x000000980b0a7224 */ /* 0x000fce00078e02ff */
.L_x_95:
[----:B------:R-:W-:Y:S05]  /*35c0*/  BSYNC B1 ;  /* 0x0000000000017941 */ /* 0x000fea0003800000 */
.L_x_94:
[----:B-1----:R-:W-:Y:S01]  /*35d0*/  @!P5 IMAD R11, R52, R153, R10 ;  /* 0x00000099340bd224 */ /* 0x002fe200078e020a */
[----:B------:R-:W-:Y:S04]  /*35e0*/  BSSY B1, `(.L_x_96) ;  /* 0x0000006000017945 */ /* 0x000fe80003800000 */
[----:B------:R1:W-:Y:S01]  /*35f0*/  @!P5 STG.E.U8 desc[UR36][R4.64+0x38], R11 ;  /* 0x0000380b0400d986 */ /* 0x0003e2000c101124 */
[----:B------:R-:W-:Y:S05]  /*3600*/  @P2 BRA `(.L_x_97) ;  /* 0x00000000000c2947 */ /* 0x000fea0003800000 */
[----:B------:R-:W1:Y:S02]  /*3610*/  LDG.E.U8 R164, desc[UR36][R2.64+0x39] ;  /* 0x0000392402a47981 */ /* 0x000e64000c1e1100 */
[----:B-1----:R-:W-:-:S05]  /*3620*/  PRMT R11, R164, 0x8880, RZ ;  /* 0x00008880a40b7816 */ /* 0x002fca00000000ff */
[----:B------:R-:W-:-:S07]  /*3630*/  IMAD R10, R11, R152, RZ ;  /* 0x000000980b0a7224 */ /* 0x000fce00078e02ff */
.L_x_97:
[----:B------:R-:W-:Y:S05]  /*3640*/  BSYNC B1 ;  /* 0x0000000000017941 */ /* 0x000fea0003800000 */
.L_x_96:
        /* <DEDUP_REMOVED lines=11> */
.L_x_99:
[----:B------:R-:W-:Y:S05]  /*3700*/  BSYNC B1 ;  /* 0x0000000000017941 */ /* 0x000fea0003800000 */
.L_x_98:
[----:B-1----:R-:W-:Y:S01]  /*3710*/  @!P4 IMAD R11, R54, R153, R10 ;  /* 0x00000099360bc224 */ /* 0x002fe200078e020a */
[----:B------:R-:W-:Y:S04]  /*3720*/  BSSY B1, `(.L_x_100) ;  /* 0x0000006000017945 */ /* 0x000fe80003800000 */
[----:B------:R1:W-:Y:S01]  /*3730*/  @!P4 STG.E.U8 desc[UR36][R6.64+0x38], R11 ;  /* 0x0000380b0600c986 */ /* 0x0003e2000c101124 */
[----:B------:R-:W-:Y:S05]  /*3740*/  @P3 BRA `(.L_x_101) ;  /* 0x00000000000c3947 */ /* 0x000fea0003800000 */
[----:B------:R-:W1:Y:S02]  /*3750*/  LDG.E.U8 R164, desc[UR36][R8.64+0x39] ;  /* 0x0000392408a47981 */ /* 0x000e64000c1e1100 */
[----:B-1----:R-:W-:-:S05]  /*3760*/  PRMT R11, R164, 0x8880, RZ ;  /* 0x00008880a40b7816 */ /* 0x002fca00000000ff */
[----:B------:R-:W-:-:S07]  /*3770*/  IMAD R10, R11, R152, RZ ;  /* 0x000000980b0a7224 */ /* 0x000fce00078e02ff */
.L_x_101:
[----:B------:R-:W-:Y:S05]  /*3780*/  BSYNC B1 ;  /* 0x0000000000017941 */ /* 0x000fea0003800000 */
.L_x_100:
[----:B------:R-:W-:Y:S01]  /*3790*/  @!P3 IMAD R55, R55, R153, R10 ;  /* 0x000000993737b224 */ /* 0x000fe200078e020a */
[----:B------:R-:W-:Y:S04]  /*37a0*/  BSSY B1, `(.L_x_102) ;  /* 0x0000006000017945 */ /* 0x000fe80003800000 */
[----:B------:R0:W-:Y:S01]  /*37b0*/  @!P3 STG.E.U8 desc[UR36][R6.64+0x39], R55 ;  /* 0x000039370600b986 */ /* 0x0001e2000c101124 */
[----:B------:R-:W-:Y:S05]  /*37c0*/  @P5 BRA `(.L_x_103) ;  /* 0x00000000000c5947 */ /* 0x000fea0003800000 */
[----:B------:R-:W1:Y:S02]  /*37d0*/  LDG.E.U8 R164, desc[UR36][R2.64+0x40] ;  /* 0x0000402402a47981 */ /* 0x000e64000c1e1100 */
[----:B-1----:R-:W-:-:S05]  /*37e0*/  PRMT R11, R164, 0x8880, RZ ;  /* 0x00008880a40b7816 */ /* 0x002fca00000000ff */
[----:B------:R-:W-:-:S07]  /*37f0*/  IMAD R10, R11, R152, RZ ;  /* 0x000000980b0a7224 */ /* 0x000fce00078e02ff */
.L_x_103:
[----:B------:R-:W-:Y:S05]  /*3800*/  BSYNC B1 ;  /* 0x0000000000017941 */ /* 0x000fea0003800000 */
.L_x_102:
[----:B-1----:R-:W-:Y:S01]  /*3810*/  @!P5 IMAD R11, R56, R153, R10 ;  /* 0x00000099380bd224 */ /* 0x002fe200078e020a */
[----:B------:R-:W-:Y:S04]  /*3820*/  BSSY B1, `(.L_x_104) ;  /* 0x0000006000017945 */ /* 0x000fe80003800000 */
[----:B------:R1:W-:Y:S01]  /*3830*/  @!P5 STG.E.U8 desc[UR36][R4.64+0x40], R11 ;  /* 0x0000400b0400d986 */ /* 0x0003e2000c101124 */
[----:B------:R-:W-:Y:S05]  /*3840*/  @P2 BRA `(.L_x_105) ;  /* 0x00000000000c2947 */ /* 0x000fea0003800000 */
[----:B------:R-:W1:Y:S02]  /*3850*/  LDG.E.U8 R164, desc[UR36][R2.64+0x41] ;  /* 0x0000412402a47981 */ /* 0x000e64000c1e1100 */
[----:B-1----:R-:W-:-:S05]  /*3860*/  PRMT R11, R164, 0x8880, RZ ;  /* 0x00008880a40b7816 */ /* 0x002fca00000000ff */
[----:B------:R-:W-:-:S07]  /*3870*/  IMAD R10, R11, R152, RZ ;  /* 0x000000980b0a7224 */ /* 0x000fce00078e02ff */
.L_x_105:
[----:B------:R-:W-:Y:S05]  /*3880*/  BSYNC B1 ;  /* 0x0000000000017941 */ /* 0x000fea0003800000 */
.L_x_104:
        /* <DEDUP_REMOVED lines=11> */
.L_x_107:
[----:B------:R-:W-:Y:S05]  /*3940*/  BSYNC B1 ;  /* 0x0000000000017941 */ /* 0x000fea0003800000 */
.L_x_106:
[----:B-1----:R-:W-:Y:S01]  /*3950*/  @!P4 IMAD R11, R58, R153, R10 ;  /* 0x000000993a0bc224 */ /* 0x002fe200078e020a */
[----:B------:R-:W-:Y:S04]  /*3960*/  BSSY B1, `(.L_x_108) ;  /* 0x0000006000017945 */ /* 0x000fe80003800000 */
[----:B------:R1:W-:Y:S01]  /*3970*/  @!P4 STG.E.U8 desc[UR36][R6.64+0x40], R11 ;  /* 0x0000400b0600c986 */ /* 0x0003e2000c101124 */
[----:B------:R-:W-:Y:S05]  /*3980*/  @P3 BRA `(.L_x_109) ;  /* 0x00000000000c3947 */ /* 0x000fea0003800000 */
[----:B------:R-:W1:Y:S02]  /*3990*/  LDG.E.U8 R164, desc[UR36][R8.64+0x41] ;  /* 0x0000412408a47981 */ /* 0x000e64000c1e1100 */
[----:B-1----:R-:W-:-:S05]  /*39a0*/  PRMT R11, R164, 0x8880, RZ ;  /* 0x00008880a40b7816 */ /* 0x002fca00000000ff */
[----:B------:R-:W-:-:S07]  /*39b0*/  IMAD R10, R11, R152, RZ ;  /* 0x000000980b0a7224 */ /* 0x000fce00078e02ff */
.L_x_109:
[----:B------:R-:W-:Y:S05]  /*39c0*/  BSYNC B1 ;  /* 0x0000000000017941 */ /* 0x000fea0003800000 */
.L_x_108:
[----:B------:R-:W-:Y:S01]  /*39d0*/  @!P3 IMAD R59, R59, R153, R10 ;  /* 0x000000993b3bb224 */ /* 0x000fe200078e020a */
[----:B------:R-:W-:Y:S04]  /*39e0*/  BSSY B1, `(.L_x_110) ;  /* 0x0000006000017945 */ /* 0x000fe80003800000 */
[----:B------:R0:W-:Y:S01]  /*39f0*/  @!P3 STG.E.U8 desc[UR36][R6.64+0x41], R59 ;  /* 0x0000413b0600b986 */ /* 0x0001e2000c101124 */
[----:B------:R-:W-:Y:S05]  /*3a00*/  @P5 BRA `(.L_x_111) ;  /* 0x00000000000c5947 */ /* 0x000fea0003800000 */
[----:B------:R-:W1:Y:S02]  /*3a10*/  LDG.E.U8 R164, desc[UR36][R2.64+0x48] ;  /* 0x0000482402a47981 */ /* 0x000e64000c1e1100 */
[----:B-1----:R-:W-:-:S05]  /*3a20*/  PRMT R11, R164, 0x8880, RZ ;  /* 0x00008880a40b7816 */ /* 0x002fca00000000ff */
[----:B------:R-:W-:-:S07]  /*3a30*/  IMAD R10, R11, R152, RZ ;  /* 0x000000980b0a7224 */ /* 0x000fce00078e02ff */
.L_x_111:
[----:B------:R-:W-:Y:S05]  /*3a40*/  BSYNC B1 ;  /* 0x0000000000017941 */ /* 0x000fea0003800000 */
.L_x_110:
[----:B-1----:R-:W-:Y:S01]  /*3a50*/  @!P5 IMAD R11, R60, R153, R10 ;  /* 0x000000993c0bd224 */ /* 0x002fe200078e020a */
[----:B------:R-:W-:Y:S04]  /*3a60*/  BSSY B1, `(.L_x_112) ;  /* 0x0000006000017945 */ /* 0x000fe80003800000 */
[----:B------:R1:W-:Y:S01]  /*3a70*/  @!P5 STG.E.U8 desc[UR36][R4.64+0x48], R11 ;  /* 0x0000480b0400d986 */ /* 0x0003e2000c101124 */
[----:B------:R-:W-:Y:S05]  /*3a80*/  @P2 BRA `(.L_x_113) ;  /* 0x00000000000c2947 */ /* 0x000fea0003800000 */
[----:B------:R-:W1:Y:S02]  /*3a90*/  LDG.E.U8 R164, desc[UR36][R2.64+0x49] ;  /* 0x0000492402a47981 */ /* 0x000e64000c1e1100 */
[----:B-1----:R-:W-:-:S05]  /*3aa0*/  PRMT R11, R164, 0x8880, RZ ;  /* 0x00008880a40b7816 */ /* 0x002fca00000000ff */
[----:B------:R-:W-:-:S07]  /*3ab0*/  IMAD R10, R11, R152, RZ ;  /* 0x000000980b0a7224 */ /* 0x000fce00078e02ff */
.L_x_113:
[----:B------:R-:W-:Y:S05]  /*3ac0*/  BSYNC B1 ;  /* 0x0000000000017941 */ /* 0x000fea0003800000 */
.L_x_112:
        /* <DEDUP_REMOVED lines=11> */
.L_x_115:
[----:B------:R-:W-:Y:S05]  /*3b80*/  BSYNC B1 ;  /* 0x0000000000017941 */ /* 0x000fea0003800000 */
.L_x_114:
[----:B-1----:R-:W-:Y:S01]  /*3b90*/  @!P4 IMAD R11, R62, R153, R10 ;  /* 0x000000993e0bc224 */ /* 0x002fe200078e020a */
[----:B------:R-:W-:Y:S04]  /*3ba0*/  BSSY B1, `(.L_x_116) ;  /* 0x0000006000017945 */ /* 0x000fe80003800000 */
[----:B------:R1:W-:Y:S01]  /*3bb0*/  @!P4 STG.E.U8 desc[UR36][R6.64+0x48], R11 ;  /* 0x0000480b0600c986 */ /* 0x0003e2000c101124 */
[----:B------:R-:W-:Y:S05]  /*3bc0*/  @P3 BRA `(.L_x_117) ;  /* 0x00000000000c3947 */ /* 0x000fea0003800000 */
[----:B------:R-:W1:Y:S02]  /*3bd0*/  LDG.E.U8 R164, desc[UR36][R8.64+0x49] ;  /* 0x0000492408a47981 */ /* 0x000e64000c1e1100 */
[----:B-1----:R-:W-:-:S05]  /*3be0*/  PRMT R11, R164, 0x8880, RZ ;  /* 0x00008880a40b7816 */ /* 0x002fca00000000ff */
[----:B------:R-:W-:-:S07]  /*3bf0*/  IMAD R10, R11, R152, RZ ;  /* 0x000000980b0a7224 */ /* 0x000fce00078e02ff */
.L_x_117:
[----:B------:R-:W-:Y:S05]  /*3c00*/  BSYNC B1 ;  /* 0x0000000000017941 */ /* 0x000fea0003800000 */
.L_x_116:
[----:B------:R-:W-:Y:S01]  /*3c10*/  @!P3 IMAD R63, R63, R153, R10 ;  /* 0x000000993f3fb224 */ /* 0x000fe200078e020a */
[----:B------:R-:W-:Y:S04]  /*3c20*/  BSSY B1, `(.L_x_118) ;  /* 0x0000006000017945 */ /* 0x000fe80003800000 */
[----:B------:R0:W-:Y:S01]  /*3c30*/  @!P3 STG.E.U8 desc[UR36][R6.64+0x49], R63 ;  /* 0x0000493f0600b986 */ /* 0x0001e2000c101124 */
[----:B------:R-:W-:Y:S05]  /*3c40*/  @P5 BRA `(.L_x_119) ;  /* 0x00000000000c5947 */ /* 0x000fea0003800000 */
[----:B------:R-:W1:Y:S02]  /*3c50*/  LDG.E.U8 R164, desc[UR36][R2.64+0x50] ;  /* 0x0000502402a47981 */ /* 0x000e64000c1e1100 */
[----:B-1----:R-:W-:-:S05]  /*3c60*/  PRMT R11, R164, 0x8880, RZ ;  /* 0x00008880a40b7816 */ /* 0x002fca00000000ff */
[----:B------:R-:W-:-:S07]  /*3c70*/  IMAD R10, R11, R152, RZ ;  /* 0x000000980b0a7224 */ /* 0x000fce00078e02ff */
.L_x_119:
[----:B------:R-:W-:Y:S05]  /*3c80*/  BSYNC B1 ;  /* 0x0000000000017941 */ /* 0x000fea0003800000 */
.L_x_118:
[----:B-1----:R-:W-:Y:S01]  /*3c90*/  @!P5 IMAD R11, R64, R153, R10 ;  /* 0x00000099400bd224 */ /* 0x002fe200078e020a */
[----:B------:R-:W-:Y:S04]  /*3ca0*/  BSSY B1, `(.L_x_120) ;  /* 0x0000006000017945 */ /* 0x000fe80003800000 */
[----:B------:R1:W-:Y:S01]  /*3cb0*/  @!P5 STG.E.U8 desc[UR36][R4.64+0x50], R11 ;  /* 0x0000500b0400d986 */ /* 0x0003e2000c101124 */
[----:B------:R-:W-:Y:S05]  /*3cc0*/  @P2 BRA `(.L_x_121) ;  /* 0x00000000000c2947 */ /* 0x000fea0003800000 */
[----:B------:R-:W1:Y:S02]  /*3cd0*/  LDG.E.U8 R164, desc[UR36][R2.64+0x51] ;  /* 0x0000512402a47981 */ /* 0x000e64000c1e1100 */
[----:B-1----:R-:W-:-:S05]  /*3ce0*/  PRMT R11, R164, 0x8880, RZ ;  /* 0x00008880a40b7816 */ /* 0x002fca00000000ff */
[----:B------:R-:W-:-:S07]  /*3cf0*/  IMAD R10, R11, R152, RZ ;  /* 0x000000980b0a7224 */ /* 0x000fce00078e02ff */
.L_x_121:
[----:B------:R-:W-:Y:S05]  /*3d00*/  BSYNC B1 ;  /* 0x0000000000017941 */ /* 0x000fea0003800000 */
.L_x_120:
        /* <DEDUP_REMOVED lines=11> */
.L_x_123:
[----:B------:R-:W-:Y:S05]  /*3dc0*/  BSYNC B1 ;  /* 0x0000000000017941 */ /* 0x000fea0003800000 */
.L_x_122:
[----:B-1----:R-:W-:Y:S01]  /*3dd0*/  @!P4 IMAD R11, R66, R153, R10 ;  /* 0x00000099420bc224 */ /* 0x002fe200078e020a */
[----:B------:R-:W-:Y:S04]  /*3de0*/  BSSY B1, `(.L_x_124) ;  /* 0x0000006000017945 */ /* 0x000fe80003800000 */
[----:B------:R1:W-:Y:S01]  /*3df0*/  @!P4 STG.E.U8 desc[UR36][R6.64+0x50], R11 ;  /* 0x0000500b0600c986 */ /* 0x0003e2000c101124 */
[----:B------:R-:W-:Y:S05]  /*3e00*/  @P3 BRA `(.L_x_125) ;  /* 0x00000000000c3947 */ /* 0x000fea0003800000 */
[----:B------:R-:W1:Y:S02]  /*3e10*/  LDG.E.U8 R164, desc[UR36][R8.64+0x51] ;  /* 0x0000512408a47981 */ /* 0x000e64000c1e1100 */
[----:B-1----:R-:W-:-:S05]  /*3e20*/  PRMT R11, R164, 0x8880, RZ ;  /* 0x00008880a40b7816 */ /* 0x002fca00000000ff */
[----:B------:R-:W-:-:S07]  /*3e30*/  IMAD R10, R11, R152, RZ ;  /* 0x000000980b0a7224 */ /* 0x000fce00078e02ff */
.L_x_125:
[----:B------:R-:W-:Y:S05]  /*3e40*/  BSYNC B1 ;  /* 0x0000000000017941 */ /* 0x000fea0003800000 */
.L_x_124:
[----:B------:R-:W-:Y:S01]  /*3e50*/  @!P3 IMAD R67, R67, R153, R10 ;  /* 0x000000994343b224 */ /* 0x000fe200078e020a */
[----:B------:R-:W-:Y:S04]  /*3e60*/  BSSY B1, `(.L_x_126) ;  /* 0x0000006000017945 */ /* 0x000fe80003800000 */
[----:B------:R0:W-:Y:S01]  /*3e70*/  @!P3 STG.E.U8 desc[UR36][R6.64+0x51], R67 ;  /* 0x000051430600b986 */ /* 0x0001e2000c101124 */
[----:B------:R-:W-:Y:S05]  /*3e80*/  @P5 BRA `(.L_x_127) ;  /* 0x00000000000c5947 */ /* 0x000fea0003800000 */
[----:B------:R-:W1:Y:S02]  /*3e90*/  LDG.E.U8 R164, desc[UR36][R2.64+0x58] ;  /* 0x0000582402a47981 */ /* 0x000e64000c1e1100 */
[----:B-1----:R-:W-:-:S05]  /*3ea0*/  PRMT R11, R164, 0x8880, RZ ;  /* 0x00008880a40b7816 */ /* 0x002fca00000000ff */
[----:B------:R-:W-:-:S07]  /*3eb0*/  IMAD R10, R11, R152, RZ ;  /* 0x000000980b0a7224 */ /* 0x000fce00078e02ff */
.L_x_127:
[----:B------:R-:W-:Y:S05]  /*3ec0*/  BSYNC B1 ;  /* 0x0000000000017941 */ /* 0x000fea0003800000 */
.L_x_126:
[----:B-1----:R-:W-:Y:S01]  /*3ed0*/  @!P5 IMAD R11, R68, R153, R10 ;  /* 0x00000099440bd224 */ /* 0x002fe200078e020a */
[----:B------:R-:W-:Y:S04]  /*3ee0*/  BSSY B1, `(.L_x_128) ;  /* 0x0000006000017945 */ /* 0x000fe80003800000 */
[----:B------:R1:W-:Y:S01]  /*3ef0*/  @!P5 STG.E.U8 desc[UR36][R4.64+0x58], R11 ;  /* 0x0000580b0400d986 */ /* 0x0003e2000c101124 */
[----:B------:R-:W-:Y:S05]  /*3f00*/  @P2 BRA `(.L_x_129) ;  /* 0x00000000000c2947 */ /* 0x000fea0003800000 */
[----:B------:R-:W1:Y:S02]  /*3f10*/  LDG.E.U8 R164, desc[UR36][R2.64+0x59] ;  /* 0x0000592402a47981 */ /* 0x000e64000c1e1100 */
[----:B-1----:R-:W-:-:S05]  /*3f20*/  PRMT R11, R164, 0x8880, RZ ;  /* 0x00008880a40b7816 */ /* 0x002fca00000000ff */
[----:B------:R-:W-:-:S07]  /*3f30*/  IMAD R10, R11, R152, RZ ;  /* 0x000000980b0a7224 */ /* 0x000fce00078e02ff */
.L_x_129:
[----:B------:R-:W-:Y:S05]  /*3f40*/  BSYNC B1 ;  /* 0x0000000000017941 */ /* 0x000fea0003800000 */
.L_x_128:
        /* <DEDUP_REMOVED lines=11> */
.L_x_131:
[----:B------:R-:W-:Y:S05]  /*4000*/  BSYNC B1 ;  /* 0x0000000000017941 */ /* 0x000fea0003800000 */
.L_x_130:
[----:B-1----:R-:W-:Y:S01]  /*4010*/  @!P4 IMAD R11, R70, R153, R10 ;  /* 0x00000099460bc224 */ /* 0x002fe200078e020a */
[----:B------:R-:W-:Y:S04]  /*4020*/  BSSY B1, `(.L_x_132) ;  /* 0x0000006000017945 */ /* 0x000fe80003800000 */
[----:B------:R1:W-:Y:S01]  /*4030*/  @!P4 STG.E.U8 desc[UR36][R6.64+0x58], R11 ;  /* 0x0000580b0600c986 */ /* 0x0003e2000c101124 */
[----:B------:R-:W-:Y:S05]  /*4040*/  @P3 BRA `(.L_x_133) ;  /* 0x00000000000c3947 */ /* 0x000fea0003800000 */
[----:B------:R-:W1:Y:S02]  /*4050*/  LDG.E.U8 R164, desc[UR36][R8.64+0x59] ;  /* 0x0000592408a47981 */ /* 0x000e64000c1e1100 */
[----:B-1----:R-:W-:-:S05]  /*4060*/  PRMT R11, R164, 0x8880, RZ ;  /* 0x00008880a40b7816 */ /* 0x002fca00000000ff */
[----:B------:R-:W-:-:S07]  /*4070*/  IMAD R10, R11, R152, RZ ;  /* 0x000000980b0a7224 */ /* 0x000fce00078e02ff */
.L_x_133:
[----:B------:R-:W-:Y:S05]  /*4080*/  BSYNC B1 ;  /* 0x0000000000017941 */ /* 0x000fea0003800000 */
.L_x_132:
[----:B------:R-:W-:Y:S01]  /*4090*/  @!P3 IMAD R71, R71, R153, R10 ;  /* 0x000000994747b224 */ /* 0x000fe200078e020a */
[----:B------:R-:W-:Y:S04]  /*40a0*/  BSSY B1, `(.L_x_134) ;  /* 0x0000006000017945 */ /* 0x000fe80003800000 */
[----:B------:R0:W-:Y:S01]  /*40b0*/  @!P3 STG.E.U8 desc[UR36][R6.64+0x59], R71 ;  /* 0x000059470600b986 */ /* 0x0001e2000c101124 */
[----:B------:R-:W-:Y:S05]  /*40c0*/  @P5 BRA `(.L_x_135) ;  /* 0x00000000000c5947 */ /* 0x000fea0003800000 */
[----:B------:R-:W1:Y:S02]  /*40d0*/  LDG.E.U8 R164, desc[UR36][R2.64+0x60] ;  /* 0x0000602402a47981 */ /* 0x000e64000c1e1100 */
[----:B-1----:R-:W-:-:S05]  /*40e0*/  PRMT R11, R164, 0x8880, RZ ;  /* 0x00008880a40b7816 */ /* 0x002fca00000000ff */
[----:B------:R-:W-:-:S07]  /*40f0*/  IMAD R10, R11, R152, RZ ;  /* 0x000000980b0a7224 */ /* 0x000fce00078e02ff */
.L_x_135:
[----:B------:R-:W-:Y:S05]  /*4100*/  BSYNC B1 ;  /* 0x0000000000017941 */ /* 0x000fea0003800000 */
.L_x_134:
[----:B-1----:R-:W-:Y:S01]  /*4110*/  @!P5 IMAD R11, R72, R153, R10 ;  /* 0x00000099480bd224 */ /* 0x002fe200078e020a */
[----:B------:R-:W-:Y:S04]  /*4120*/  BSSY B1, `(.L_x_136) ;  /* 0x0000006000017945 */ /* 0x000fe80003800000 */
[----:B------:R1:W-:Y:S01]  /*4130*/  @!P5 STG.E.U8 desc[UR36][R4.64+0x60], R11 ;  /* 0x0000600b0400d986 */ /* 0x0003e2000c101124 */
[----:B------:R-:W-:Y:S05]  /*4140*/  @P2 BRA `(.L_x_137) ;  /* 0x00000000000c2947 */ /* 0x000fea0003800000 */
[----:B------:R-:W1:Y:S02]  /*4150*/  LDG.E.U8 R164, desc[UR36][R2.64+0x61] ;  /* 0x0000612402a47981 */ /* 0x000e64000c1e1100 */
[----:B-1----:R-:W-:-:S05]  /*4160*/  PRMT R11, R164, 0x8880, RZ ;  /* 0x00008880a40b7816 */ /* 0x002fca00000000ff */
[----:B------:R-:W-:-:S07]  /*4170*/  IMAD R10, R11, R152, RZ ;  /* 0x000000980b0a7224 */ /* 0x000fce00078e02ff */
.L_x_137:
[----:B------:R-:W-:Y:S05]  /*4180*/  BSYNC B1 ;  /* 0x0000000000017941 */ /* 0x000fea0003800000 */
.L_x_136:
        /* <DEDUP_REMOVED lines=11> */
.L_x_139:
[----:B------:R-:W-:Y:S05]  /*4240*/  BSYNC B1 ;  /* 0x0000000000017941 */ /* 0x000fea0003800000 */
.L_x_138:
[----:B-1----:R-:W-:Y:S01]  /*4250*/  @!P4 IMAD R11, R74, R153, R10 ;  /* 0x000000994a0bc224 */ /* 0x002fe200078e020a */
[----:B------:R-:W-:Y:S04]  /*4260*/  BSSY B1, `(.L_x_140) ;  /* 0x0000006000017945 */ /* 0x000fe80003800000 */
[----:B------:R1:W-:Y:S01]  /*4270*/  @!P4 STG.E.U8 desc[UR36][R6.64+0x60], R11 ;  /* 0x0000600b0600c986 */ /* 0x0003e2000c101124 */
[----:B------:R-:W-:Y:S05]  /*4280*/  @P3 BRA `(.L_x_141) ;  /* 0x00000000000c3947 */ /* 0x000fea0003800000 */
[----:B------:R-:W1:Y:S02]  /*4290*/  LDG.E.U8 R164, desc[UR36][R8.64+0x61] ;  /* 0x0000612408a47981 */ /* 0x000e64000c1e1100 */
[----:B-1----:R-:W-:-:S05]  /*42a0*/  PRMT R11, R164, 0x8880, RZ ;  /* 0x00008880a40b7816 */ /* 0x002fca00000000ff */
[----:B------:R-:W-:-:S07]  /*42b0*/  IMAD R10, R11, R152, RZ ;  /* 0x000000980b0a7224 */ /* 0x000fce00078e02ff */
.L_x_141:
[----:B------:R-:W-:Y:S05]  /*42c0*/  BSYNC B1 ;  /* 0x0000000000017941 */ /* 0x000fea0003800000 */
.L_x_140:
[----:B------:R-:W-:Y:S01]  /*42d0*/  @!P3 IMAD R75, R75, R153, R10 ;  /* 0x000000994b4bb224 */ /* 0x000fe200078e020a */
[----:B------:R-:W-:Y:S04]  /*42e0*/  BSSY B1, `(.L_x_142) ;  /* 0x0000006000017945 */ /* 0x000fe80003800000 */
[----:B------:R0:W-:Y:S01]  /*42f0*/  @!P3 STG.E.U8 desc[UR36][R6.64+0x61], R75 ;  /* 0x0000614b0600b986 */ /* 0x0001e2000c101124 */
[----:B------:R-:W-:Y:S05]  /*4300*/  @P5 BRA `(.L_x_143) ;  /* 0x00000000000c5947 */ /* 0x000fea0003800000 */
[----:B------:R-:W1:Y:S02]  /*4310*/  LDG.E.U8 R164, desc[UR36][R2.64+0x68] ;  /* 0x0000682402a47981 */ /* 0x000e64000c1e1100 */
[----:B-1----:R-:W-:-:S05]  /*4320*/  PRMT R11, R164, 0x8880, RZ ;  /* 0x00008880a40b7816 */ /* 0x002fca00000000ff */
[----:B------:R-:W-:-:S07]  /*4330*/  IMAD R10, R11, R152, RZ ;  /* 0x000000980b0a7224 */ /* 0x000fce00078e02ff */
.L_x_143:
[----:B------:R-:W-:Y:S05]  /*4340*/  BSYNC B1 ;  /* 0x0000000000017941 */ /* 0x000fea0003800000 */
.L_x_142:
[----:B-1----:R-:W-:Y:S01]  /*4350*/  @!P5 IMAD R11, R76, R153, R10 ;  /* 0x000000994c0bd224 */ /* 0x002fe200078e020a */
[----:B------:R-:W-:Y:S04]  /*4360*/  BSSY B1, `(.L_x_144) ;  /* 0x0000006000017945 */ /* 0x000fe80003800000 */
[----:B------:R1:W-:Y:S01]  /*4370*/  @!P5 STG.E.U8 desc[UR36][R4.64+0x68], R11 ;  /* 0x0000680b0400d986 */ /* 0x0003e2000c101124 */
[----:B------:R-:W-:Y:S05]  /*4380*/  @P2 BRA `(.L_x_145) ;  /* 0x00000000000c2947 */ /* 0x000fea0003800000 */
[----:B------:R-:W1:Y:S02]  /*4390*/  LDG.E.U8 R164, desc[UR36][R2.64+0x69] ;  /* 0x0000692402a47981 */ /* 0x000e64000c1e1100 */
[----:B-1----:R-:W-:-:S05]  /*43a0*/  PRMT R11, R164, 0x8880, RZ ;  /* 0x00008880a40b7816 */ /* 0x002fca00000000ff */
[----:B------:R-:W-:-:S07]  /*43b0*/  IMAD R10, R11, R152, RZ ;  /* 0x000000980b0a7224 */ /* 0x000fce00078e02ff */
.L_x_145:
[----:B------:R-:W-:Y:S05]  /*43c0*/  BSYNC B1 ;  /* 0x0000000000017941 */ /* 0x000fea0003800000 */
.L_x_144:
        /* <DEDUP_REMOVED lines=11> */
.L_x_147:
[----:B------:R-:W-:Y:S05]  /*4480*/  BSYNC B1 ;  /* 0x0000000000017941 */ /* 0x000fea0003800000 */
.L_x_146:
[----:B-1----:R-:W-:Y:S01]  /*4490*/  @!P4 IMAD R11, R78, R153, R10 ;  /* 0x000000994e0bc224 */ /* 0x002fe200078e020a */
[----:B------:R-:W-:Y:S04]  /*44a0*/  BSSY B1, `(.L_x_148) ;  /* 0x0000006000017945 */ /* 0x000fe80003800000 */
[----:B------:R1:W-:Y:S01]  /*44b0*/  @!P4 STG.E.U8 desc[UR36][R6.64+0x68], R11 ;  /* 0x0000680b0600c986 */ /* 0x0003e2000c101124 */
[----:B------:R-:W-:Y:S05]  /*44c0*/  @P3 BRA `(.L_x_149) ;  /* 0x00000000000c3947 */ /* 0x000fea0003800000 */
[----:B------:R-:W1:Y:S02]  /*44d0*/  LDG.E.U8 R164, desc[UR36][R8.64+0x69] ;  /* 0x0000692408a47981 */ /* 0x000e64000c1e1100 */
[----:B-1----:R-:W-:-:S05]  /*44e0*/  PRMT R11, R164, 0x8880, RZ ;  /* 0x00008880a40b7816 */ /* 0x002fca00000000ff */
[----:B------:R-:W-:-:S07]  /*44f0*/  IMAD R10, R11, R152, RZ ;  /* 0x000000980b0a7224 */ /* 0x000fce00078e02ff */
.L_x_149:
[----:B------:R-:W-:Y:S05]  /*4500*/  BSYNC B1 ;  /* 0x0000000000017941 */ /* 0x000fea0003800000 */
.L_x_148:
[----:B------:R-:W-:Y:S01]  /*4510*/  @!P3 IMAD R79, R79, R153, R10 ;  /* 0x000000994f4fb224 */ /* 0x000fe200078e020a */
[----:B------:R-:W-:Y:S04]  /*4520*/  BSSY B1, `(.L_x_150) ;  /* 0x0000006000017945 */ /* 0x000fe80003800000 */
[----:B------:R0:W-:Y:S01]  /*4530*/  @!P3 STG.E.U8 desc[UR36][R6.64+0x69], R79 ;  /* 0x0000694f0600b986 */ /* 0x0001e2000c101124 */
[----:B------:R-:W-:Y:S05]  /*4540*/  @P5 BRA `(.L_x_151) ;  /* 0x00000000000c5947 */ /* 0x000fea0003800000 */
[----:B------:R-:W1:Y:S02]  /*4550*/  LDG.E.U8 R164, desc[UR36][R2.64+0x70] ;  /* 0x0000702402a47981 */ /* 0x000e64000c1e1100 */
[----:B-1----:R-:W-:-:S05]  /*4560*/  PRMT R11, R164, 0x8880, RZ ;  /* 0x00008880a40b7816 */ /* 0x002fca00000000ff */
[----:B------:R-:W-:-:S07]  /*4570*/  IMAD R10, R11, R152, RZ ;  /* 0x000000980b0a7224 */ /* 0x000fce00078e02ff */
.L_x_151:
[----:B------:R-:W-:Y:S05]  /*4580*/  BSYNC B1 ;  /* 0x0000000000017941 */ /* 0x000fea0003800000 */
.L_x_150:
[----:B-1----:R-:W-:Y:S01]  /*4590*/  @!P5 IMAD R11, R80, R153, R10 ;  /* 0x00000099500bd224 */ /* 0x002fe200078e020a */
[----:B------:R-:W-:Y:S04]  /*45a0*/  BSSY B1, `(.L_x_152) ;  /* 0x0000006000017945 */ /* 0x000fe80003800000 */
[----:B------:R1:W-:Y:S01]  /*45b0*/  @!P5 STG.E.U8 desc[UR36][R4.64+0x70], R11 ;  /* 0x0000700b0400d986 */ /* 0x0003e2000c101124 */
[----:B------:R-:W-:Y:S05]  /*45c0*/  @P2 BRA `(.L_x_153) ;  /* 0x00000000000c2947 */ /* 0x000fea0003800000 */
[----:B------:R-:W1:Y:S02]  /*45d0*/  LDG.E.U8 R164, desc[UR36][R2.64+0x71] ;  /* 0x0000712402a47981 */ /* 0x000e64000c1e1100 */
[----:B-1----:R-:W-:-:S05]  /*45e0*/  PRMT R11, R164, 0x8880, RZ ;  /* 0x00008880a40b7816 */ /* 0x002fca00000000ff */
[----:B------:R-:W-:-:S07]  /*45f0*/  IMAD R10, R11, R152, RZ ;  /* 0x000000980b0a7224 */ /* 0x000fce00078e02ff */
.L_x_153:
[----:B------:R-:W-:Y:S05]  /*4600*/  BSYNC B1 ;  /* 0x0000000000017941 */ /* 0x000fea0003800000 */
.L_x_152:
        /* <DEDUP_REMOVED lines=11> */
.L_x_155:
[----:B------:R-:W-:Y:S05]  /*46c0*/  BSYNC B1 ;  /* 0x0000000000017941 */ /* 0x000fea0003800000 */
.L_x_154:
[----:B-1----:R-:W-:Y:S01]  /*46d0*/  @!P4 IMAD R11, R82, R153, R10 ;  /* 0x00000099520bc224 */ /* 0x002fe200078e020a */
[----:B------:R-:W-:Y:S04]  /*46e0*/  BSSY B1, `(.L_x_156) ;  /* 0x0000006000017945 */ /* 0x000fe80003800000 */
[----:B------:R1:W-:Y:S01]  /*46f0*/  @!P4 STG.E.U8 desc[UR36][R6.64+0x70], R11 ;  /* 0x0000700b0600c986 */ /* 0x0003e2000c101124 */
[----:B------:R-:W-:Y:S05]  /*4700*/  @P3 BRA `(.L_x_157) ;  /* 0x00000000000c3947 */ /* 0x000fea0003800000 */
[----:B------:R-:W1:Y:S02]  /*4710*/  LDG.E.U8 R164, desc[UR36][R8.64+0x71] ;  /* 0x0000712408a47981 */ /* 0x000e64000c1e1100 */
[----:B-1----:R-:W-:-:S05]  /*4720*/  PRMT R11, R164, 0x8880, RZ ;  /* 0x00008880a40b7816 */ /* 0x002fca00000000ff */
[----:B------:R-:W-:-:S07]  /*4730*/  IMAD R10, R11, R152, RZ ;  /* 0x000000980b0a7224 */ /* 0x000fce00078e02ff */
.L_x_157:
[----:B------:R-:W-:Y:S05]  /*4740*/  BSYNC B1 ;  /* 0x0000000000017941 */ /* 0x000fea0003800000 */
.L_x_156:
[----:B------:R-:W-:Y:S01]  /*4750*/  @!P3 IMAD R83, R83, R153, R10 ;  /* 0x000000995353b224 */ /* 0x000fe200078e020a */
[----:B------:R-:W-:Y:S04]  /*4760*/  BSSY B1, `(.L_x_158) ;  /* 0x0000006000017945 */ /* 0x000fe80003800000 */
[----:B------:R0:W-:Y:S01]  /*4770*/  @!P3 STG.E.U8 desc[UR36][R6.64+0x71], R83 ;  /* 0x000071530600b986 */ /* 0x0001e2000c101124 */
[----:B------:R-:W-:Y:S05]  /*4780*/  @P5 BRA `(.L_x_159) ;  /* 0x00000000000c5947 */ /* 0x000fea0003800000 */
[----:B------:R-:W1:Y:S02]  /*4790*/  LDG.E.U8 R164, desc[UR36][R2.64+0x78] ;  /* 0x0000782402a47981 */ /* 0x000e64000c1e1100 */
[----:B-1----:R-:W-:-:S05]  /*47a0*/  PRMT R11, R164, 0x8880, RZ ;  /* 0x00008880a40b7816 */ /* 0x002fca00000000ff */
[----:B------:R-:W-:-:S07]  /*47b0*/  IMAD R10, R11, R152, RZ ;  /* 0x000000980b0a7224 */ /* 0x000fce00078e02ff */
.L_x_159:
[----:B------:R-:W-:Y:S05]  /*47c0*/  BSYNC B1 ;  /* 0x0000000000017941 */ /* 0x000fea0003800000 */
.L_x_158:
[----:B-1----:R-:W-:Y:S01]  /*47d0*/  @!P5 IMAD R11, R84, R153, R10 ;  /* 0x00000099540bd224 */ /* 0x002fe200078e020a */
[----:B------:R-:W-:Y:S04]  /*47e0*/  BSSY B1, `(.L_x_160) ;  /* 0x0000006000017945 */ /* 0x000fe80003800000 */
[----:B------:R1:W-:Y:S01]  /*47f0*/  @!P5 STG.E.U8 desc[UR36][R4.64+0x78], R11 ;  /* 0x0000780b0400d986 */ /* 0x0003e2000c101124 */
[----:B------:R-:W-:Y:S05]  /*4800*/  @P2 BRA `(.L_x_161) ;  /* 0x00000000000c2947 */ /* 0x000fea0003800000 */
[----:B------:R-:W1:Y:S02]  /*4810*/  LDG.E.U8 R164, desc[UR36][R2.64+0x79] ;  /* 0x0000792402a47981 */ /* 0x000e64000c1e1100 */
[----:B-1----:R-:W-:-:S05]  /*4820*/  PRMT R11, R164, 0x8880, RZ ;  /* 0x00008880a40b7816 */ /* 0x002fca00000000ff */
[----:B------:R-:W-:-:S07]  /*4830*/  IMAD R10, R11, R152, RZ ;  /* 0x000000980b0a7224 */ /* 0x000fce00078e02ff */
.L_x_161:
[----:B------:R-:W-:Y:S05]  /*4840*/  BSYNC B1 ;  /* 0x0000000000017941 */ /* 0x000fea0003800000 */
.L_x_160:
        /* <DEDUP_REMOVED lines=11> */
.L_x_163:
[----:B------:R-:W-:Y:S05]  /*4900*/  BSYNC B1 ;  /* 0x0000000000017941 */ /* 0x000fea0003800000 */
.L_x_162:
[----:B-1----:R-:W-:Y:S01]  /*4910*/  @!P4 IMAD R11, R86, R153, R10 ;  /* 0x00000099560bc224 */ /* 0x002fe200078e020a */
[----:B------:R-:W-:Y:S04]  /*4920*/  BSSY B1, `(.L_x_164) ;  /* 0x0000006000017945 */ /* 0x000fe80003800000 */
[----:B------:R1:W-:Y:S01]  /*4930*/  @!P4 STG.E.U8 desc[UR36][R6.64+0x78], R11 ;  /* 0x0000780b0600c986 */ /* 0x0003e2000c101124 */
[----:B------:R-:W-:Y:S05]  /*4940*/  @P3 BRA `(.L_x_165) ;  /* 0x00000000000c3947 */ /* 0x000fea0003800000 */
[----:B------:R-:W1:Y:S02]  /*4950*/  LDG.E.U8 R164, desc[UR36][R8.64+0x79] ;  /* 0x0000792408a47981 */ /* 0x000e64000c1e1100 */
[----:B-1----:R-:W-:-:S05]  /*4960*/  PRMT R11, R164, 0x8880, RZ ;  /* 0x00008880a40b7816 */ /* 0x002fca00000000ff */
[----:B------:R-:W-:-:S07]  /*4970*/  IMAD R10, R11, R152, RZ ;  /* 0x000000980b0a7224 */ /* 0x000fce00078e02ff */
.L_x_165:
[----:B------:R-:W-:Y:S05]  /*4980*/  BSYNC B1 ;  /* 0x0000000000017941 */ /* 0x000fea0003800000 */
.L_x_164:
[----:B------:R-:W-:Y:S01]  /*4990*/  @!P3 IMAD R87, R87, R153, R10 ;  /* 0x000000995757b224 */ /* 0x000fe200078e020a */
[----:B------:R-:W-:Y:S04]  /*49a0*/  BSSY B1, `(.L_x_166) ;  /* 0x0000006000017945 */ /* 0x000fe80003800000 */
[----:B------:R0:W-:Y:S01]  /*49b0*/  @!P3 STG.E.U8 desc[UR36][R6.64+0x79], R87 ;  /* 0x000079570600b986 */ /* 0x0001e2000c101124 */
[----:B------:R-:W-:Y:S05]  /*49c0*/  @P5 BRA `(.L_x_167) ;  /* 0x00000000000c5947 */ /* 0x000fea0003800000 */
[----:B------:R-:W1:Y:S02]  /*49d0*/  LDG.E.U8 R164, desc[UR36][R2.64+0x80] ;  /* 0x0000802402a47981 */ /* 0x000e64000c1e1100 */
[----:B-1----:R-:W-:-:S05]  /*49e0*/  PRMT R11, R164, 0x8880, RZ ;  /* 0x00008880a40b7816 */ /* 0x002fca00000000ff */
[----:B------:R-:W-:-:S07]  /*49f0*/  IMAD R10, R11, R152, RZ ;  /* 0x000000980b0a7224 */ /* 0x000fce00078e02ff */
.L_x_167:
[----:B------:R-:W-:Y:S05]  /*4a00*/  BSYNC B1 ;  /* 0x0000000000017941 */ /* 0x000fea0003800000 */
.L_x_166:
[----:B-1----:R-:W-:Y:S01]  /*4a10*/  @!P5 IMAD R11, R88, R153, R10 ;  /* 0x00000099580bd224 */ /* 0x002fe200078e020a */
[----:B------:R-:W-:Y:S04]  /*4a20*/  BSSY B1, `(.L_x_168) ;  /* 0x0000006000017945 */ /* 0x000fe80003800000 */
[----:B------:R1:W-:Y:S01]  /*4a30*/  @!P5 STG.E.U8 desc[UR36][R4.64+0x80], R11 ;  /* 0x0000800b0400d986 */ /* 0x0003e2000c101124 */
[----:B------:R-:W-:Y:S05]  /*4a40*/  @P2 BRA `(.L_x_169) ;  /* 0x00000000000c2947 */ /* 0x000fea0003800000 */
[----:B------:R-:W1:Y:S02]  /*4a50*/  LDG.E.U8 R164, desc[UR36][R2.64+0x81] ;  /* 0x0000812402a47981 */ /* 0x000e64000c1e1100 */
[----:B-1----:R-:W-:-:S05]  /*4a60*/  PRMT R11, R164, 0x8880, RZ ;  /* 0x00008880a40b7816 */ /* 0x002fca00000000ff */
[----:B------:R-:W-:-:S07]  /*4a70*/  IMAD R10, R11, R152, RZ ;  /* 0x000000980b0a7224 */ /* 0x000fce00078e02ff */
.L_x_169:
[----:B------:R-:W-:Y:S05]  /*4a80*/  BSYNC B1 ;  /* 0x0000000000017941 */ /* 0x000fea0003800000 */
.L_x_168:
        /* <DEDUP_REMOVED lines=11> */
.L_x_171:
[----:B------:R-:W-:Y:S05]  /*4b40*/  BSYNC B1 ;  /* 0x0000000000017941 */ /* 0x000fea0003800000 */
.L_x_170:
[----:B-1----:R-:W-:Y:S01]  /*4b50*/  @!P4 IMAD R11, R90, R153, R10 ;  /* 0x000000995a0bc224 */ /* 0x002fe200078e020a */
[----:B------:R-:W-:Y:S04]  /*4b60*/  BSSY B1, `(.L_x_172) ;  /* 0x0000006000017945 */ /* 0x000fe80003800000 */
[----:B------:R1:W-:Y:S01]  /*4b70*/  @!P4 STG.E.U8 desc[UR36][R6.64+0x80], R11 ;  /* 0x0000800b0600c986 */ /* 0x0003e2000c101124 */
[----:B------:R-:W-:Y:S05]  /*4b80*/  @P3 BRA `(.L_x_173) ;  /* 0x00000000000c3947 */ /* 0x000fea0003800000 */
[----:B------:R-:W1:Y:S02]  /*4b90*/  LDG.E.U8 R164, desc[UR36][R8.64+0x81] ;  /* 0x0000812408a47981 */ /* 0x000e64000c1e1100 */
[----:B-1----:R-:W-:-:S05]  /*4ba0*/  PRMT R11, R164, 0x8880, RZ ;  /* 0x00008880a40b7816 */ /* 0x002fca00000000ff */
[----:B------:R-:W-:-:S07]  /*4bb0*/  IMAD R10, R11, R152, RZ ;  /* 0x000000980b0a7224 */ /* 0x000fce00078e02ff */
.L_x_173:
[----:B------:R-:W-:Y:S05]  /*4bc0*/  BSYNC B1 ;  /* 0x0000000000017941 */ /* 0x000fea0003800000 */
.L_x_172:
[----:B------:R-:W-:Y:S01]  /*4bd0*/  @!P3 IMAD R91, R91, R153, R10 ;  /* 0x000000995b5bb224 */ /* 0x000fe200078e020a */
[----:B------:R-:W-:Y:S04]  /*4be0*/  BSSY B1, `(.L_x_174) ;  /* 0x0000006000017945 */ /* 0x000fe80003800000 */
[----:B------:R0:W-:Y:S01]  /*4bf0*/  @!P3 STG.E.U8 desc[UR36][R6.64+0x81], R91 ;  /* 0x0000815b0600b986 */ /* 0x0001e2000c101124 */
[----:B------:R-:W-:Y:S05]  /*4c00*/  @P5 BRA `(.L_x_175) ;  /* 0x00000000000c5947 */ /* 0x000fea0003800000 */
[----:B------:R-:W1:Y:S02]  /*4c10*/  LDG.E.U8 R164, desc[UR36][R2.64+0x88] ;  /* 0x0000882402a47981 */ /* 0x000e64000c1e1100 */
[----:B-1----:R-:W-:-:S05]  /*4c20*/  PRMT R11, R164, 0x8880, RZ ;  /* 0x00008880a40b7816 */ /* 0x002fca00000000ff */
[----:B------:R-:W-:-:S07]  /*4c30*/  IMAD R10, R11, R152, RZ ;  /* 0x000000980b0a7224 */ /* 0x000fce00078e02ff */
.L_x_175:
[----:B------:R-:W-:Y:S05]  /*4c40*/  BSYNC B1 ;  /* 0x0000000000017941 */ /* 0x000fea0003800000 */
.L_x_174:
[----:B-1----:R-:W-:Y:S01]  /*4c50*/  @!P5 IMAD R11, R92, R153, R10 ;  /* 0x000000995c0bd224 */ /* 0x002fe200078e020a */
[----:B------:R-:W-:Y:S04]  /*4c60*/  BSSY B1, `(.L_x_176) ;  /* 0x0000006000017945 */ /* 0x000fe80003800000 */
[----:B------:R1:W-:Y:S01]  /*4c70*/  @!P5 STG.E.U8 desc[UR36][R4.64+0x88], R11 ;  /* 0x0000880b0400d986 */ /* 0x0003e2000c101124 */
[----:B------:R-:W-:Y:S05]  /*4c80*/  @P2 BRA `(.L_x_177) ;  /* 0x00000000000c2947 */ /* 0x000fea0003800000 */
[----:B------:R-:W1:Y:S02]  /*4c90*/  LDG.E.U8 R164, desc[UR36][R2.64+0x89] ;  /* 0x0000892402a47981 */ /* 0x000e64000c1e1100 */
[----:B-1----:R-:W-:-:S05]  /*4ca0*/  PRMT R11, R164, 0x8880, RZ ;  /* 0x00008880a40b7816 */ /* 0x002fca00000000ff */
[----:B------:R-:W-:-:S07]  /*4cb0*/  IMAD R10, R11, R152, RZ ;  /* 0x000000980b0a7224 */ /* 0x000fce00078e02ff */
.L_x_177:
[----:B------:R-:W-:Y:S05]  /*4cc0*/  BSYNC B1 ;  /* 0x0000000000017941 */ /* 0x000fea0003800000 */
.L_x_176:
        /* <DEDUP_REMOVED lines=11> */
.L_x_179:
[----:B------:R-:W-:Y:S05]  /*4d80*/  BSYNC B1 ;  /* 0x0000000000017941 */ /* 0x000fea0003800000 */
.L_x_178:
[----:B-1----:R-:W-:Y:S01]  /*4d90*/  @!P4 IMAD R11, R94, R153, R10 ;  /* 0x000000995e0bc224 */ /* 0x002fe200078e020a */
[----:B------:R-:W-:Y:S04]  /*4da0*/  BSSY B1, `(.L_x_180) ;  /* 0x0000006000017945 */ /* 0x000fe80003800000 */
[----:B------:R1:W-:Y:S01]  /*4db0*/  @!P4 STG.E.U8 desc[UR36][R6.64+0x88], R11 ;  /* 0x0000880b0600c986 */ /* 0x0003e2000c101124 */
[----:B------:R-:W-:Y:S05]  /*4dc0*/  @P3 BRA `(.L_x_181) ;  /* 0x00000000000c3947 */ /* 0x000fea0003800000 */
[----:B------:R-:W1:Y:S02]  /*4dd0*/  LDG.E.U8 R164, desc[UR36][R8.64+0x89] ;  /* 0x0000892408a47981 */ /* 0x000e64000c1e1100 */
[----:B-1----:R-:W-:-:S05]  /*4de0*/  PRMT R11, R164, 0x8880, RZ ;  /* 0x00008880a40b7816 */ /* 0x002fca00000000ff */
[----:B------:R-:W-:-:S07]  /*4df0*/  IMAD R10, R11, R152, RZ ;  /* 0x000000980b0a7224 */ /* 0x000fce00078e02ff */
.L_x_181:
[----:B------:R-:W-:Y:S05]  /*4e00*/  BSYNC B1 ;  /* 0x0000000000017941 */ /* 0x000fea0003800000 */
.L_x_180:
[----:B------:R-:W-:Y:S01]  /*4e10*/  @!P3 IMAD R95, R95, R153, R10 ;  /* 0x000000995f5fb224 */ /* 0x000fe200078e020a */
[----:B------:R-:W-:Y:S04]  /*4e20*/  BSSY B1, `(.L_x_182) ;  /* 0x0000006000017945 */ /* 0x000fe80003800000 */
[----:B------:R0:W-:Y:S01]  /*4e30*/  @!P3 STG.E.U8 desc[UR36][R6.64+0x89], R95 ;  /* 0x0000895f0600b986 */ /* 0x0001e2000c101124 */
[----:B------:R-:W-:Y:S05]  /*4e40*/  @P5 BRA `(.L_x_183) ;  /* 0x00000000000c5947 */ /* 0x000fea0003800000 */
[----:B------:R-:W1:Y:S02]  /*4e50*/  LDG.E.U8 R164, desc[UR36][R2.64+0x90] ;  /* 0x0000902402a47981 */ /* 0x000e64000c1e1100 */
[----:B-1----:R-:W-:-:S05]  /*4e60*/  PRMT R11, R164, 0x8880, RZ ;  /* 0x00008880a40b7816 */ /* 0x002fca00000000ff */
[----:B------:R-:W-:-:S07]  /*4e70*/  IMAD R10, R11, R152, RZ ;  /* 0x000000980b0a7224 */ /* 0x000fce00078e02ff */
.L_x_183:
[----:B------:R-:W-:Y:S05]  /*4e80*/  BSYNC B1 ;  /* 0x0000000000017941 */ /* 0x000fea0003800000 */
.L_x_182:
[----:B-1----:R-:W-:Y:S01]  /*4e90*/  @!P5 IMAD R11, R96, R153, R10 ;  /* 0x00000099600bd224 */ /* 0x002fe200078e020a */
[----:B------:R-:W-:Y:S04]  /*4ea0*/  BSSY B1, `(.L_x_184) ;  /* 0x0000006000017945 */ /* 0x000fe80003800000 */
[----:B------:R1:W-:Y:S01]  /*4eb0*/  @!P5 STG.E.U8 desc[UR36][R4.64+0x90], R11 ;  /* 0x0000900b0400d986 */ /* 0x0003e2000c101124 */
[----:B------:R-:W-:Y:S05]  /*4ec0*/  @P2 BRA `(.L_x_185) ;  /* 0x00000000000c2947 */ /* 0x000fea0003800000 */
[----:B------:R-:W1:Y:S02]  /*4ed0*/  LDG.E.U8 R164, desc[UR36][R2.64+0x91] ;  /* 0x0000912402a47981 */ /* 0x000e64000c1e1100 */
[----:B-1----:R-:W-:-:S05]  /*4ee0*/  PRMT R11, R164, 0x8880, RZ ;  /* 0x00008880a40b7816 */ /* 0x002fca00000000ff */
[----:B------:R-:W-:-:S07]  /*4ef0*/  IMAD R10, R11, R152, RZ ;  /* 0x000000980b0a7224 */ /* 0x000fce00078e02ff */
.L_x_185:
[----:B------:R-:W-:Y:S05]  /*4f00*/  BSYNC B1 ;  /* 0x0000000000017941 */ /* 0x000fea0003800000 */
.L_x_184:
        /* <DEDUP_REMOVED lines=11> */
.L_x_187:
[----:B------:R-:W-:Y:S05]  /*4fc0*/  BSYNC B1 ;  /* 0x0000000000017941 */ /* 0x000fea0003800000 */
.L_x_186:
[----:B-1----:R-:W-:Y:S01]  /*4fd0*/  @!P4 IMAD R11, R98, R153, R10 ;  /* 0x00000099620bc224 */ /* 0x002fe200078e020a */
[----:B------:R-:W-:Y:S04]  /*4fe0*/  BSSY B1, `(.L_x_188) ;  /* 0x0000006000017945 */ /* 0x000fe80003800000 */
[----:B------:R1:W-:Y:S01]  /*4ff0*/  @!P4 STG.E.U8 desc[UR36][R6.64+0x90], R11 ;  /* 0x0000900b0600c986 */ /* 0x0003e2000c101124 */
[----:B------:R-:W-:Y:S05]  /*5000*/  @P3 BRA `(.L_x_189) ;  /* 0x00000000000c3947 */ /* 0x000fea0003800000 */
[----:B------:R-:W1:Y:S02]  /*5010*/  LDG.E.U8 R164, desc[UR36][R8.64+0x91] ;  /* 0x0000912408a47981 */ /* 0x000e64000c1e1100 */
[----:B-1----:R-:W-:-:S05]  /*5020*/  PRMT R11, R164, 0x8880, RZ ;  /* 0x00008880a40b7816 */ /* 0x002fca00000000ff */
[----:B------:R-:W-:-:S07]  /*5030*/  IMAD R10, R11, R152, RZ ;  /* 0x000000980b0a7224 */ /* 0x000fce00078e02ff */
.L_x_189:
[----:B------:R-:W-:Y:S05]  /*5040*/  BSYNC B1 ;  /* 0x0000000000017941 */ /* 0x000fea0003800000 */
.L_x_188:
[----:B------:R-:W-:Y:S01]  /*5050*/  @!P3 IMAD R99, R99, R153, R10 ;  /* 0x000000996363b224 */ /* 0x000fe200078e020a */
[----:B------:R-:W-:Y:S04]  /*5060*/  BSSY B1, `(.L_x_190) ;  /* 0x0000006000017945 */ /* 0x000fe80003800000 */
[----:B------:R0:W-:Y:S01]  /*5070*/  @!P3 STG.E.U8 desc[UR36][R6.64+0x91], R99 ;  /* 0x000091630600b986 */ /* 0x0001e2000c101124 */
[----:B------:R-:W-:Y:S05]  /*5080*/  @P5 BRA `(.L_x_191) ;  /* 0x00000000000c5947 */ /* 0x000fea0003800000 */
[----:B------:R-:W1:Y:S02]  /*5090*/  LDG.E.U8 R164, desc[UR36][R2.64+0x98] ;  /* 0x0000982402a47981 */ /* 0x000e64000c1e1100 */
[----:B-1----:R-:W-:-:S05]  /*50a0*/  PRMT R11, R164, 0x8880, RZ ;  /* 0x00008880a40b7816 */ /* 0x002fca00000000ff */
[----:B------:R-:W-:-:S07]  /*50b0*/  IMAD R10, R11, R152, RZ ;  /* 0x000000980b0a7224 */ /* 0x000fce00078e02ff */
.L_x_191:
[----:B------:R-:W-:Y:S05]  /*50c0*/  BSYNC B1 ;  /* 0x0000000000017941 */ /* 0x000fea0003800000 */
.L_x_190:
[----:B-1----:R-:W-:Y:S01]  /*50d0*/  @!P5 IMAD R11, R100, R153, R10 ;  /* 0x00000099640bd224 */ /* 0x002fe200078e020a */
[----:B------:R-:W-:Y:S04]  /*50e0*/  BSSY B1, `(.L_x_192) ;  /* 0x0000006000017945 */ /* 0x000fe80003800000 */
[----:B------:R1:W-:Y:S01]  /*50f0*/  @!P5 STG.E.U8 desc[UR36][R4.64+0x98], R11 ;  /* 0x0000980b0400d986 */ /* 0x0003e2000c101124 */
[----:B------:R-:W-:Y:S05]  /*5100*/  @P2 BRA `(.L_x_193) ;  /* 0x00000000000c2947 */ /* 0x000fea0003800000 */
[----:B------:R-:W1:Y:S02]  /*5110*/  LDG.E.U8 R164, desc[UR36][R2.64+0x99] ;  /* 0x0000992402a47981 */ /* 0x000e64000c1e1100 */
[----:B-1----:R-:W-:-:S05]  /*5120*/  PRMT R11, R164, 0x8880, RZ ;  /* 0x00008880a40b7816 */ /* 0x002fca00000000ff */
[----:B------:R-:W-:-:S07]  /*5130*/  IMAD R10, R11, R152, RZ ;  /* 0x000000980b0a7224 */ /* 0x000fce00078e02ff */
.L_x_193:
[----:B------:R-:W-:Y:S05]  /*5140*/  BSYNC B1 ;  /* 0x0000000000017941 */ /* 0x000fea0003800000 */
.L_x_192:
        /* <DEDUP_REMOVED lines=11> */
.L_x_195:
[----:B------:R-:W-:Y:S05]  /*5200*/  BSYNC B1 ;  /* 0x0000000000017941 */ /* 0x000fea0003800000 */
.L_x_194:
[----:B-1----:R-:W-:Y:S01]  /*5210*/  @!P4 IMAD R11, R102, R153, R10 ;  /* 0x00000099660bc224 */ /* 0x002fe200078e020a */
[----:B------:R-:W-:Y:S04]  /*5220*/  BSSY B1, `(.L_x_196) ;  /* 0x0000006000017945 */ /* 0x000fe80003800000 */
[----:B------:R1:W-:Y:S01]  /*5230*/  @!P4 STG.E.U8 desc[UR36][R6.64+0x98], R11 ;  /* 0x0000980b0600c986 */ /* 0x0003e2000c101124 */
[----:B------:R-:W-:Y:S05]  /*5240*/  @P3 BRA `(.L_x_197) ;  /* 0x00000000000c3947 */ /* 0x000fea0003800000 */
[----:B------:R-:W1:Y:S02]  /*5250*/  LDG.E.U8 R164, desc[UR36][R8.64+0x99] ;  /* 0x0000992408a47981 */ /* 0x000e64000c1e1100 */
[----:B-1----:R-:W-:-:S05]  /*5260*/  PRMT R11, R164, 0x8880, RZ ;  /* 0x00008880a40b7816 */ /* 0x002fca00000000ff */
[----:B------:R-:W-:-:S07]  /*5270*/  IMAD R10, R11, R152, RZ ;  /* 0x000000980b0a7224 */ /* 0x000fce00078e02ff */
.L_x_197:
[----:B------:R-:W-:Y:S05]  /*5280*/  BSYNC B1 ;  /* 0x0000000000017941 */ /* 0x000fea0003800000 */
.L_x_196:
[----:B------:R-:W-:Y:S01]  /*5290*/  @!P3 IMAD R103, R103, R153, R10 ;  /* 0x000000996767b224 */ /* 0x000fe200078e020a */
[----:B------:R-:W-:Y:S04]  /*52a0*/  BSSY B1, `(.L_x_198) ;  /* 0x0000006000017945 */ /* 0x000fe80003800000 */
[----:B------:R0:W-:Y:S01]  /*52b0*/  @!P3 STG.E.U8 desc[UR36][R6.64+0x99], R103 ;  /* 0x000099670600b986 */ /* 0x0001e2000c101124 */
[----:B------:R-:W-:Y:S05]  /*52c0*/  @P5 BRA `(.L_x_199) ;  /* 0x00000000000c5947 */ /* 0x000fea0003800000 */
[----:B------:R-:W1:Y:S02]  /*52d0*/  LDG.E.U8 R164, desc[UR36][R2.64+0xa0] ;  /* 0x0000a02402a47981 */ /* 0x000e64000c1e1100 */
[----:B-1----:R-:W-:-:S05]  /*52e0*/  PRMT R11, R164, 0x8880, RZ ;  /* 0x00008880a40b7816 */ /* 0x002fca00000000ff */
[----:B------:R-:W-:-:S07]  /*52f0*/  IMAD R10, R11, R152, RZ ;  /* 0x000000980b0a7224 */ /* 0x000fce00078e02ff */
.L_x_199:
[----:B------:R-:W-:Y:S05]  /*5300*/  BSYNC B1 ;  /* 0x0000000000017941 */ /* 0x000fea0003800000 */
.L_x_198:
[----:B-1----:R-:W-:Y:S01]  /*5310*/  @!P5 IMAD R11, R104, R153, R10 ;  /* 0x00000099680bd224 */ /* 0x002fe200078e020a */
[----:B------:R-:W-:Y:S04]  /*5320*/  BSSY B1, `(.L_x_200) ;  /* 0x0000006000017945 */ /* 0x000fe80003800000 */
[----:B------:R1:W-:Y:S01]  /*5330*/  @!P5 STG.E.U8 desc[UR36][R4.64+0xa0], R11 ;  /* 0x0000a00b0400d986 */ /* 0x0003e2000c101124 */
[----:B------:R-:W-:Y:S05]  /*5340*/  @P2 BRA `(.L_x_201) ;  /* 0x00000000000c2947 */ /* 0x000fea0003800000 */
[----:B------:R-:W1:Y:S02]  /*5350*/  LDG.E.U8 R164, desc[UR36][R2.64+0xa1] ;  /* 0x0000a12402a47981 */ /* 0x000e64000c1e1100 */
[----:B-1----:R-:W-:-:S05]  /*5360*/  PRMT R11, R164, 0x8880, RZ ;  /* 0x00008880a40b7816 */ /* 0x002fca00000000ff */
[----:B------:R-:W-:-:S07]  /*5370*/  IMAD R10, R11, R152, RZ ;  /* 0x000000980b0a7224 */ /* 0x000fce00078e02ff */
.L_x_201:
[----:B------:R-:W-:Y:S05]  /*5380*/  BSYNC B1 ;  /* 0x0000000000017941 */ /* 0x000fea0003800000 */
.L_x_200:
        /* <DEDUP_REMOVED lines=11> */
.L_x_203:
[----:B------:R-:W-:Y:S05]  /*5440*/  BSYNC B1 ;  /* 0x0000000000017941 */ /* 0x000fea0003800000 */
.L_x_202:
[----:B-1----:R-:W-:Y:S01]  /*5450*/  @!P4 IMAD R11, R106, R153, R10 ;  /* 0x000000996a0bc224 */ /* 0x002fe200078e020a */
[----:B------:R-:W-:Y:S04]  /*5460*/  BSSY B1, `(.L_x_204) ;  /* 0x0000006000017945 */ /* 0x000fe80003800000 */
[----:B------:R1:W-:Y:S01]  /*5470*/  @!P4 STG.E.U8 desc[UR36][R6.64+0xa0], R11 ;  /* 0x0000a00b0600c986 */ /* 0x0003e2000c101124 */
[----:B------:R-:W-:Y:S05]  /*5480*/  @P3 BRA `(.L_x_205) ;  /* 0x00000000000c3947 */ /* 0x000fea0003800000 */
[----:B------:R-:W1:Y:S02]  /*5490*/  LDG.E.U8 R164, desc[UR36][R8.64+0xa1] ;  /* 0x0000a12408a47981 */ /* 0x000e64000c1e1100 */
[----:B-1----:R-:W-:-:S05]  /*54a0*/  PRMT R11, R164, 0x8880, RZ ;  /* 0x00008880a40b7816 */ /* 0x002fca00000000ff */
[----:B------:R-:W-:-:S07]  /*54b0*/  IMAD R10, R11, R152, RZ ;  /* 0x000000980b0a7224 */ /* 0x000fce00078e02ff */
.L_x_205:
[----:B------:R-:W-:Y:S05]  /*54c0*/  BSYNC B1 ;  /* 0x0000000000017941 */ /* 0x000fea0003800000 */
.L_x_204:
[----:B------:R-:W-:Y:S01]  /*54d0*/  @!P3 IMAD R107, R107, R153, R10 ;  /* 0x000000996b6bb224 */ /* 0x000fe200078e020a */
[----:B------:R-:W-:Y:S04]  /*54e0*/  BSSY B1, `(.L_x_206) ;  /* 0x0000006000017945 */ /* 0x000fe80003800000 */
[----:B------:R0:W-:Y:S01]  /*54f0*/  @!P3 STG.E.U8 desc[UR36][R6.64+0xa1], R107 ;  /* 0x0000a16b0600b986 */ /* 0x0001e2000c101124 */
[----:B------:R-:W-:Y:S05]  /*5500*/  @P5 BRA `(.L_x_207) ;  /* 0x00000000000c5947 */ /* 0x000fea0003800000 */
[----:B------:R-:W1:Y:S02]  /*5510*/  LDG.E.U8 R164, desc[UR36][R2.64+0xa8] ;  /* 0x0000a82402a47981 */ /* 0x000e64000c1e1100 */
[----:B-1----:R-:W-:-:S05]  /*5520*/  PRMT R11, R164, 0x8880, RZ ;  /* 0x00008880a40b7816 */ /* 0x002fca00000000ff */
[----:B------:R-:W-:-:S07]  /*5530*/  IMAD R10, R11, R152, RZ ;  /* 0x000000980b0a7224 */ /* 0x000fce00078e02ff */
.L_x_207:
[----:B------:R-:W-:Y:S05]  /*5540*/  BSYNC B1 ;  /* 0x0000000000017941 */ /* 0x000fea0003800000 */
.L_x_206:
[----:B-1----:R-:W-:Y:S01]  /*5550*/  @!P5 IMAD R11, R108, R153, R10 ;  /* 0x000000996c0bd224 */ /* 0x002fe200078e020a */
[----:B------:R-:W-:Y:S04]  /*5560*/  BSSY B1, `(.L_x_208) ;  /* 0x0000006000017945 */ /* 0x000fe80003800000 */
[----:B------:R1:W-:Y:S01]  /*5570*/  @!P5 STG.E.U8 desc[UR36][R4.64+0xa8], R11 ;  /* 0x0000a80b0400d986 */ /* 0x0003e2000c101124 */
[----:B------:R-:W-:Y:S05]  /*5580*/  @P2 BRA `(.L_x_209) ;  /* 0x00000000000c2947 */ /* 0x000fea0003800000 */
[----:B------:R-:W1:Y:S02]  /*5590*/  LDG.E.U8 R164, desc[UR36][R2.64+0xa9] ;  /* 0x0000a92402a47981 */ /* 0x000e64000c1e1100 */
[----:B-1----:R-:W-:-:S05]  /*55a0*/  PRMT R11, R164, 0x8880, RZ ;  /* 0x00008880a40b7816 */ /* 0x002fca00000000ff */
[----:B------:R-:W-:-:S07]  /*55b0*/  IMAD R10, R11, R152, RZ ;  /* 0x000000980b0a7224 */ /* 0x000fce00078e02ff */
.L_x_209:
[----:B------:R-:W-:Y:S05]  /*55c0*/  BSYNC B1 ;  /* 0x0000000000017941 */ /* 0x000fea0003800000 */
.L_x_208:
        /* <DEDUP_REMOVED lines=11> */
.L_x_211:
[----:B------:R-:W-:Y:S05]  /*5680*/  BSYNC B1 ;  /* 0x0000000000017941 */ /* 0x000fea0003800000 */
.L_x_210:
[----:B-1----:R-:W-:Y:S01]  /*5690*/  @!P4 IMAD R11, R110, R153, R10 ;  /* 0x000000996e0bc224 */ /* 0x002fe200078e020a */
[----:B------:R-:W-:Y:S04]  /*56a0*/  BSSY B1, `(.L_x_212) ;  /* 0x0000006000017945 */ /* 0x000fe80003800000 */
[----:B------:R1:W-:Y:S01]  /*56b0*/  @!P4 STG.E.U8 desc[UR36][R6.64+0xa8], R11 ;  /* 0x0000a80b0600c986 */ /* 0x0003e2000c101124 */
[----:B------:R-:W-:Y:S05]  /*56c0*/  @P3 BRA `(.L_x_213) ;  /* 0x00000000000c3947 */ /* 0x000fea0003800000 */
[----:B------:R-:W1:Y:S02]  /*56d0*/  LDG.E.U8 R164, desc[UR36][R8.64+0xa9] ;  /* 0x0000a92408a47981 */ /* 0x000e64000c1e1100 */
[----:B-1----:R-:W-:-:S05]  /*56e0*/  PRMT R11, R164, 0x8880, RZ ;  /* 0x00008880a40b7816 */ /* 0x002fca00000000ff */
[----:B------:R-:W-:-:S07]  /*56f0*/  IMAD R10, R11, R152, RZ ;  /* 0x000000980b0a7224 */ /* 0x000fce00078e02ff */
.L_x_213:
[----:B------:R-:W-:Y:S05]  /*5700*/  BSYNC B1 ;  /* 0x0000000000017941 */ /* 0x000fea0003800000 */
.L_x_212:
[----:B------:R-:W-:Y:S01]  /*5710*/  @!P3 IMAD R111, R111, R153, R10 ;  /* 0x000000996f6fb224 */ /* 0x000fe200078e020a */
[----:B------:R-:W-:Y:S04]  /*5720*/  BSSY B1, `(.L_x_214) ;  /* 0x0000006000017945 */ /* 0x000fe80003800000 */
[----:B------:R0:W-:Y:S01]  /*5730*/  @!P3 STG.E.U8 desc[UR36][R6.64+0xa9], R111 ;  /* 0x0000a96f0600b986 */ /* 0x0001e2000c101124 */
[----:B------:R-:W-:Y:S05]  /*5740*/  @P5 BRA `(.L_x_215) ;  /* 0x00000000000c5947 */ /* 0x000fea0003800000 */
[----:B------:R-:W1:Y:S02]  /*5750*/  LDG.E.U8 R164, desc[UR36][R2.64+0xb0] ;  /* 0x0000b02402a47981 */ /* 0x000e64000c1e1100 */
[----:B-1----:R-:W-:-:S05]  /*5760*/  PRMT R11, R164, 0x8880, RZ ;  /* 0x00008880a40b7816 */ /* 0x002fca00000000ff */
[----:B------:R-:W-:-:S07]  /*5770*/  IMAD R10, R11, R152, RZ ;  /* 0x000000980b0a7224 */ /* 0x000fce00078e02ff */
.L_x_215:
[----:B------:R-:W-:Y:S05]  /*5780*/  BSYNC B1 ;  /* 0x0000000000017941 */ /* 0x000fea0003800000 */
.L_x_214:
[----:B-1----:R-:W-:Y:S01]  /*5790*/  @!P5 IMAD R11, R112, R153, R10 ;  /* 0x00000099700bd224 */ /* 0x002fe200078e020a */
[----:B------:R-:W-:Y:S04]  /*57a0*/  BSSY B1, `(.L_x_216) ;  /* 0x0000006000017945 */ /* 0x000fe80003800000 */
[----:B------:R1:W-:Y:S01]  /*57b0*/  @!P5 STG.E.U8 desc[UR36][R4.64+0xb0], R11 ;  /* 0x0000b00b0400d986 */ /* 0x0003e2000c101124 */
[----:B------:R-:W-:Y:S05]  /*57c0*/  @P2 BRA `(.L_x_217) ;  /* 0x00000000000c2947 */ /* 0x000fea0003800000 */
[----:B------:R-:W1:Y:S02]  /*57d0*/  LDG.E.U8 R164, desc[UR36][R2.64+0xb1] ;  /* 0x0000b12402a47981 */ /* 0x000e64000c1e1100 */
[----:B-1----:R-:W-:-:S05]  /*57e0*/  PRMT R11, R164, 0x8880, RZ ;  /* 0x00008880a40b7816 */ /* 0x002fca00000000ff */
[----:B------:R-:W-:-:S07]  /*57f0*/  IMAD R10, R11, R152, RZ ;  /* 0x000000980b0a7224 */ /* 0x000fce00078e02ff */
.L_x_217:
[----:B------:R-:W-:Y:S05]  /*5800*/  BSYNC B1 ;  /* 0x0000000000017941 */ /* 0x000fea0003800000 */
.L_x_216:
        /* <DEDUP_REMOVED lines=11> */
.L_x_219:
[----:B------:R-:W-:Y:S05]  /*58c0*/  BSYNC B1 ;  /* 0x0000000000017941 */ /* 0x000fea0003800000 */
.L_x_218:
[----:B-1----:R-:W-:Y:S01]  /*58d0*/  @!P4 IMAD R11, R114, R153, R10 ;  /* 0x00000099720bc224 */ /* 0x002fe200078e020a */
[----:B------:R-:W-:Y:S04]  /*58e0*/  BSSY B1, `(.L_x_220) ;  /* 0x0000006000017945 */ /* 0x000fe80003800000 */
[----:B------:R1:W-:Y:S01]  /*58f0*/  @!P4 STG.E.U8 desc[UR36][R6.64+0xb0], R11 ;  /* 0x0000b00b0600c986 */ /* 0x0003e2000c101124 */
[----:B------:R-:W-:Y:S05]  /*5900*/  @P3 BRA `(.L_x_221) ;  /* 0x00000000000c3947 */ /* 0x000fea0003800000 */
[----:B------:R-:W1:Y:S02]  /*5910*/  LDG.E.U8 R164, desc[UR36][R8.64+0xb1] ;  /* 0x0000b12408a47981 */ /* 0x000e64000c1e1100 */
[----:B-1----:R-:W-:-:S05]  /*5920*/  PRMT R11, R164, 0x8880, RZ ;  /* 0x00008880a40b7816 */ /* 0x002fca00000000ff */
[----:B------:R-:W-:-:S07]  /*5930*/  IMAD R10, R11, R152, RZ ;  /* 0x000000980b0a7224 */ /* 0x000fce00078e02ff */
.L_x_221:
[----:B------:R-:W-:Y:S05]  /*5940*/  BSYNC B1 ;  /* 0x0000000000017941 */ /* 0x000fea0003800000 */
.L_x_220:
[----:B------:R-:W-:Y:S01]  /*5950*/  @!P3 IMAD R115, R115, R153, R10 ;  /* 0x000000997373b224 */ /* 0x000fe200078e020a */
[----:B------:R-:W-:Y:S04]  /*5960*/  BSSY B1, `(.L_x_222) ;  /* 0x0000006000017945 */ /* 0x000fe80003800000 */
[----:B------:R0:W-:Y:S01]  /*5970*/  @!P3 STG.E.U8 desc[UR36][R6.64+0xb1], R115 ;  /* 0x0000b1730600b986 */ /* 0x0001e2000c101124 */
[----:B------:R-:W-:Y:S05]  /*5980*/  @P5 BRA `(.L_x_223) ;  /* 0x00000000000c5947 */ /* 0x000fea0003800000 */
[----:B------:R-:W1:Y:S02]  /*5990*/  LDG.E.U8 R164, desc[UR36][R2.64+0xb8] ;  /* 0x0000b82402a47981 */ /* 0x000e64000c1e1100 */
[----:B-1----:R-:W-:-:S05]  /*59a0*/  PRMT R11, R164, 0x8880, RZ ;  /* 0x00008880a40b7816 */ /* 0x002fca00000000ff */
[----:B------:R-:W-:-:S07]  /*59b0*/  IMAD R10, R11, R152, RZ ;  /* 0x000000980b0a7224 */ /* 0x000fce00078e02ff */
.L_x_223:
[----:B------:R-:W-:Y:S05]  /*59c0*/  BSYNC B1 ;  /* 0x0000000000017941 */ /* 0x000fea0003800000 */
.L_x_222:
[----:B-1----:R-:W-:Y:S01]  /*59d0*/  @!P5 IMAD R11, R116, R153, R10 ;  /* 0x00000099740bd224 */ /* 0x002fe200078e020a */
[----:B------:R-:W-:Y:S04]  /*59e0*/  BSSY B1, `(.L_x_224) ;  /* 0x0000006000017945 */ /* 0x000fe80003800000 */
[----:B------:R1:W-:Y:S01]  /*59f0*/  @!P5 STG.E.U8 desc[UR36][R4.64+0xb8], R11 ;  /* 0x0000b80b0400d986 */ /* 0x0003e2000c101124 */
[----:B------:R-:W-:Y:S05]  /*5a00*/  @P2 BRA `(.L_x_225) ;  /* 0x00000000000c2947 */ /* 0x000fea0003800000 */
[----:B------:R-:W1:Y:S02]  /*5a10*/  LDG.E.U8 R164, desc[UR36][R2.64+0xb9] ;  /* 0x0000b92402a47981 */ /* 0x000e64000c1e1100 */
[----:B-1----:R-:W-:-:S05]  /*5a20*/  PRMT R11, R164, 0x8880, RZ ;  /* 0x00008880a40b7816 */ /* 0x002fca00000000ff */
[----:B------:R-:W-:-:S07]  /*5a30*/  IMAD R10, R11, R152, RZ ;  /* 0x000000980b0a7224 */ /* 0x000fce00078e02ff */
.L_x_225:
[----:B------:R-:W-:Y:S05]  /*5a40*/  BSYNC B1 ;  /* 0x0000000000017941 */ /* 0x000fea0003800000 */
.L_x_224:
        /* <DEDUP_REMOVED lines=11> */
.L_x_227:
[----:B------:R-:W-:Y:S05]  /*5b00*/  BSYNC B1 ;  /* 0x0000000000017941 */ /* 0x000fea0003800000 */
.L_x_226:
[----:B-1----:R-:W-:Y:S01]  /*5b10*/  @!P4 IMAD R11, R118, R153, R10 ;  /* 0x00000099760bc224 */ /* 0x002fe200078e020a */
[----:B------:R-:W-:Y:S04]  /*5b20*/  BSSY B1, `(.L_x_228) ;  /* 0x0000006000017945 */ /* 0x000fe80003800000 */
[----:B------:R1:W-:Y:S01]  /*5b30*/  @!P4 STG.E.U8 desc[UR36][R6.64+0xb8], R11 ;  /* 0x0000b80b0600c986 */ /* 0x0003e2000c101124 */
[----:B------:R-:W-:Y:S05]  /*5b40*/  @P3 BRA `(.L_x_229) ;  /* 0x00000000000c3947 */ /* 0x000fea0003800000 */
[----:B------:R-:W1:Y:S02]  /*5b50*/  LDG.E.U8 R164, desc[UR36][R8.64+0xb9] ;  /* 0x0000b92408a47981 */ /* 0x000e64000c1e1100 */
[----:B-1----:R-:W-:-:S05]  /*5b60*/  PRMT R11, R164, 0x8880, RZ ;  /* 0x00008880a40b7816 */ /* 0x002fca00000000ff */
[----:B------:R-:W-:-:S07]  /*5b70*/  IMAD R10, R11, R152, RZ ;  /* 0x000000980b0a7224 */ /* 0x000fce00078e02ff */
.L_x_229:
[----:B------:R-:W-:Y:S05]  /*5b80*/  BSYNC B1 ;  /* 0x0000000000017941 */ /* 0x000fea0003800000 */
.L_x_228:
[----:B------:R-:W-:Y:S01]  /*5b90*/  @!P3 IMAD R119, R119, R153, R10 ;  /* 0x000000997777b224 */ /* 0x000fe200078e020a */
[----:B------:R-:W-:Y:S04]  /*5ba0*/  BSSY B1, `(.L_x_230) ;  /* 0x0000006000017945 */ /* 0x000fe80003800000 */
[----:B------:R0:W-:Y:S01]  /*5bb0*/  @!P3 STG.E.U8 desc[UR36][R6.64+0xb9], R119 ;  /* 0x0000b9770600b986 */ /* 0x0001e2000c101124 */
[----:B------:R-:W-:Y:S05]  /*5bc0*/  @P5 BRA `(.L_x_231) ;  /* 0x00000000000c5947 */ /* 0x000fea0003800000 */
[----:B------:R-:W1:Y:S02]  /*5bd0*/  LDG.E.U8 R164, desc[UR36][R2.64+0xc0] ;  /* 0x0000c02402a47981 */ /* 0x000e64000c1e1100 */
[----:B-1----:R-:W-:-:S05]  /*5be0*/  PRMT R11, R164, 0x8880, RZ ;  /* 0x00008880a40b7816 */ /* 0x002fca00000000ff */
[----:B------:R-:W-:-:S07]  /*5bf0*/  IMAD R10, R11, R152, RZ ;  /* 0x000000980b0a7224 */ /* 0x000fce00078e02ff */
.L_x_231:
[----:B------:R-:W-:Y:S05]  /*5c00*/  BSYNC B1 ;  /* 0x0000000000017941 */ /* 0x000fea0003800000 */
.L_x_230:
[----:B-1----:R-:W-:Y:S01]  /*5c10*/  @!P5 IMAD R11, R120, R153, R10 ;  /* 0x00000099780bd224 */ /* 0x002fe200078e020a */
[----:B------:R-:W-:Y:S04]  /*5c20*/  BSSY B1, `(.L_x_232) ;  /* 0x0000006000017945 */ /* 0x000fe80003800000 */
[----:B------:R1:W-:Y:S01]  /*5c30*/  @!P5 STG.E.U8 desc[UR36][R4.64+0xc0], R11 ;  /* 0x0000c00b0400d986 */ /* 0x0003e2000c101124 */
[----:B------:R-:W-:Y:S05]  /*5c40*/  @P2 BRA `(.L_x_233) ;  /* 0x00000000000c2947 */ /* 0x000fea0003800000 */
[----:B------:R-:W1:Y:S02]  /*5c50*/  LDG.E.U8 R164, desc[UR36][R2.64+0xc1] ;  /* 0x0000c12402a47981 */ /* 0x000e64000c1e1100 */
[----:B-1----:R-:W-:-:S05]  /*5c60*/  PRMT R11, R164, 0x8880, RZ ;  /* 0x00008880a40b7816 */ /* 0x002fca00000000ff */
[----:B------:R-:W-:-:S07]  /*5c70*/  IMAD R10, R11, R152, RZ ;  /* 0x000000980b0a7224 */ /* 0x000fce00078e02ff */
.L_x_233:
[----:B------:R-:W-:Y:S05]  /*5c80*/  BSYNC B1 ;  /* 0x0000000000017941 */ /* 0x000fea0003800000 */
.L_x_232:
        /* <DEDUP_REMOVED lines=11> */
.L_x_235:
[----:B------:R-:W-:Y:S05]  /*5d40*/  BSYNC B1 ;  /* 0x0000000000017941 */ /* 0x000fea0003800000 */
.L_x_234:
[----:B-1----:R-:W-:Y:S01]  /*5d50*/  @!P4 IMAD R11, R122, R153, R10 ;  /* 0x000000997a0bc224 */ /* 0x002fe200078e020a */
[----:B------:R-:W-:Y:S04]  /*5d60*/  BSSY B1, `(.L_x_236) ;  /* 0x0000006000017945 */ /* 0x000fe80003800000 */
[----:B------:R1:W-:Y:S01]  /*5d70*/  @!P4 STG.E.U8 desc[UR36][R6.64+0xc0], R11 ;  /* 0x0000c00b0600c986 */ /* 0x0003e2000c101124 */
[----:B------:R-:W-:Y:S05]  /*5d80*/  @P3 BRA `(.L_x_237) ;  /* 0x00000000000c3947 */ /* 0x000fea0003800000 */
[----:B------:R-:W1:Y:S02]  /*5d90*/  LDG.E.U8 R164, desc[UR36][R8.64+0xc1] ;  /* 0x0000c12408a47981 */ /* 0x000e64000c1e1100 */
[----:B-1----:R-:W-:-:S05]  /*5da0*/  PRMT R11, R164, 0x8880, RZ ;  /* 0x00008880a40b7816 */ /* 0x002fca00000000ff */
[----:B------:R-:W-:-:S07]  /*5db0*/  IMAD R10, R11, R152, RZ ;  /* 0x000000980b0a7224 */ /* 0x000fce00078e02ff */
.L_x_237:
[----:B------:R-:W-:Y:S05]  /*5dc0*/  BSYNC B1 ;  /* 0x0000000000017941 */ /* 0x000fea0003800000 */
.L_x_236:
[----:B------:R-:W-:Y:S01]  /*5dd0*/  @!P3 IMAD R123, R123, R153, R10 ;  /* 0x000000997b7bb224 */ /* 0x000fe200078e020a */
[----:B------:R-:W-:Y:S04]  /*5de0*/  BSSY B1, `(.L_x_238) ;  /* 0x0000006000017945 */ /* 0x000fe80003800000 */
[----:B------:R0:W-:Y:S01]  /*5df0*/  @!P3 STG.E.U8 desc[UR36][R6.64+0xc1], R123 ;  /* 0x0000c17b0600b986 */ /* 0x0001e2000c101124 */
[----:B------:R-:W-:Y:S05]  /*5e00*/  @P5 BRA `(.L_x_239) ;  /* 0x00000000000c5947 */ /* 0x000fea0003800000 */
[----:B------:R-:W1:Y:S02]  /*5e10*/  LDG.E.U8 R164, desc[UR36][R2.64+0xc8] ;  /* 0x0000c82402a47981 */ /* 0x000e64000c1e1100 */
[----:B-1----:R-:W-:-:S05]  /*5e20*/  PRMT R11, R164, 0x8880, RZ ;  /* 0x00008880a40b7816 */ /* 0x002fca00000000ff */
[----:B------:R-:W-:-:S07]  /*5e30*/  IMAD R10, R11, R152, RZ ;  /* 0x000000980b0a7224 */ /* 0x000fce00078e02ff */
.L_x_239:
[----:B------:R-:W-:Y:S05]  /*5e40*/  BSYNC B1 ;  /* 0x0000000000017941 */ /* 0x000fea0003800000 */
.L_x_238:
[----:B-1----:R-:W-:Y:S01]  /*5e50*/  @!P5 IMAD R11, R124, R153, R10 ;  /* 0x000000997c0bd224 */ /* 0x002fe200078e020a */
[----:B------:R-:W-:Y:S04]  /*5e60*/  BSSY B1, `(.L_x_240) ;  /* 0x0000006000017945 */ /* 0x000fe80003800000 */
[----:B------:R1:W-:Y:S01]  /*5e70*/  @!P5 STG.E.U8 desc[UR36][R4.64+0xc8], R11 ;  /* 0x0000c80b0400d986 */ /* 0x0003e2000c101124 */
[----:B------:R-:W-:Y:S05]  /*5e80*/  @P2 BRA `(.L_x_241) ;  /* 0x00000000000c2947 */ /* 0x000fea0003800000 */
[----:B------:R-:W1:Y:S02]  /*5e90*/  LDG.E.U8 R164, desc[UR36][R2.64+0xc9] ;  /* 0x0000c92402a47981 */ /* 0x000e64000c1e1100 */
[----:B-1----:R-:W-:-:S05]  /*5ea0*/  PRMT R11, R164, 0x8880, RZ ;  /* 0x00008880a40b7816 */ /* 0x002fca00000000ff */
[----:B------:R-:W-:-:S07]  /*5eb0*/  IMAD R10, R11, R152, RZ ;  /* 0x000000980b0a7224 */ /* 0x000fce00078e02ff */
.L_x_241:
[----:B------:R-:W-:Y:S05]  /*5ec0*/  BSYNC B1 ;  /* 0x0000000000017941 */ /* 0x000fea0003800000 */
.L_x_240:
        /* <DEDUP_REMOVED lines=11> */
.L_x_243:
[----:B------:R-:W-:Y:S05]  /*5f80*/  BSYNC B1 ;  /* 0x0000000000017941 */ /* 0x000fea0003800000 */
.L_x_242:
[----:B-1----:R-:W-:Y:S01]  /*5f90*/  @!P4 IMAD R11, R126, R153, R10 ;  /* 0x000000997e0bc224 */ /* 0x002fe200078e020a */
[----:B------:R-:W-:Y:S04]  /*5fa0*/  BSSY B1, `(.L_x_244) ;  /* 0x0000006000017945 */ /* 0x000fe80003800000 */
[----:B------:R1:W-:Y:S01]  /*5fb0*/  @!P4 STG.E.U8 desc[UR36][R6.64+0xc8], R11 ;  /* 0x0000c80b0600c986 */ /* 0x0003e2000c101124 */
[----:B------:R-:W-:Y:S05]  /*5fc0*/  @P3 BRA `(.L_x_245) ;  /* 0x00000000000c3947 */ /* 0x000fea0003800000 */
[----:B------:R-:W1:Y:S02]  /*5fd0*/  LDG.E.U8 R164, desc[UR36][R8.64+0xc9] ;  /* 0x0000c92408a47981 */ /* 0x000e64000c1e1100 */
[----:B-1----:R-:W-:-:S05]  /*5fe0*/  PRMT R11, R164, 0x8880, RZ ;  /* 0x00008880a40b7816 */ /* 0x002fca00000000ff */
[----:B------:R-:W-:-:S07]  /*5ff0*/  IMAD R10, R11, R152, RZ ;  /* 0x000000980b0a7224 */ /* 0x000fce00078e02ff */
.L_x_245:
[----:B------:R-:W-:Y:S05]  /*6000*/  BSYNC B1 ;  /* 0x0000000000017941 */ /* 0x000fea0003800000 */
.L_x_244:
[----:B------:R-:W-:Y:S01]  /*6010*/  @!P3 IMAD R127, R127, R153, R10 ;  /* 0x000000997f7fb224 */ /* 0x000fe200078e020a */
[----:B------:R-:W-:Y:S04]  /*6020*/  BSSY B1, `(.L_x_246) ;  /* 0x0000006000017945 */ /* 0x000fe80003800000 */
[----:B------:R0:W-:Y:S01]  /*6030*/  @!P3 STG.E.U8 desc[UR36][R6.64+0xc9], R127 ;  /* 0x0000c97f0600b986 */ /* 0x0001e2000c101124 */
[----:B------:R-:W-:Y:S05]  /*6040*/  @P5 BRA `(.L_x_247) ;  /* 0x00000000000c5947 */ /* 0x000fea0003800000 */
[----:B------:R-:W1:Y:S02]  /*6050*/  LDG.E.U8 R164, desc[UR36][R2.64+0xd0] ;  /* 0x0000d02402a47981 */ /* 0x000e64000c1e1100 */
[----:B-1----:R-:W-:-:S05]  /*6060*/  PRMT R11, R164, 0x8880, RZ ;  /* 0x00008880a40b7816 */ /* 0x002fca00000000ff */
[----:B------:R-:W-:-:S07]  /*6070*/  IMAD R10, R11, R152, RZ ;  /* 0x000000980b0a7224 */ /* 0x000fce00078e02ff */
.L_x_247:
[----:B------:R-:W-:Y:S05]  /*6080*/  BSYNC B1 ;  /* 0x0000000000017941 */ /* 0x000fea0003800000 */
.L_x_246:
[----:B-1----:R-:W-:Y:S01]  /*6090*/  @!P5 IMAD R11, R128, R153, R10 ;  /* 0x00000099800bd224 */ /* 0x002fe200078e020a */
[----:B------:R-:W-:Y:S04]  /*60a0*/  BSSY B1, `(.L_x_248) ;  /* 0x0000006000017945 */ /* 0x000fe80003800000 */
[----:B------:R1:W-:Y:S01]  /*60b0*/  @!P5 STG.E.U8 desc[UR36][R4.64+0xd0], R11 ;  /* 0x0000d00b0400d986 */ /* 0x0003e2000c101124 */
[----:B------:R-:W-:Y:S05]  /*60c0*/  @P2 BRA `(.L_x_249) ;  /* 0x00000000000c2947 */ /* 0x000fea0003800000 */
[----:B------:R-:W1:Y:S02]  /*60d0*/  LDG.E.U8 R164, desc[UR36][R2.64+0xd1] ;  /* 0x0000d12402a47981 */ /* 0x000e64000c1e1100 */
[----:B-1----:R-:W-:-:S05]  /*60e0*/  PRMT R11, R164, 0x8880, RZ ;  /* 0x00008880a40b7816 */ /* 0x002fca00000000ff */
[----:B------:R-:W-:-:S07]  /*60f0*/  IMAD R10, R11, R152, RZ ;  /* 0x000000980b0a7224 */ /* 0x000fce00078e02ff */
.L_x_249:
[----:B------:R-:W-:Y:S05]  /*6100*/  BSYNC B1 ;  /* 0x0000000000017941 */ /* 0x000fea0003800000 */
.L_x_248:
        /* <DEDUP_REMOVED lines=11> */
.L_x_251:
[----:B------:R-:W-:Y:S05]  /*61c0*/  BSYNC B1 ;  /* 0x0000000000017941 */ /* 0x000fea0003800000 */
.L_x_250:
[----:B-1----:R-:W-:Y:S01]  /*61d0*/  @!P4 IMAD R11, R130, R153, R10 ;  /* 0x00000099820bc224 */ /* 0x002fe200078e020a */
[----:B------:R-:W-:Y:S04]  /*61e0*/  BSSY B1, `(.L_x_252) ;  /* 0x0000006000017945 */ /* 0x000fe80003800000 */
[----:B------:R1:W-:Y:S01]  /*61f0*/  @!P4 STG.E.U8 desc[UR36][R6.64+0xd0], R11 ;  /* 0x0000d00b0600c986 */ /* 0x0003e2000c101124 */
[----:B------:R-:W-:Y:S05]  /*6200*/  @P3 BRA `(.L_x_253) ;  /* 0x00000000000c3947 */ /* 0x000fea0003800000 */
[----:B------:R-:W1:Y:S02]  /*6210*/  LDG.E.U8 R164, desc[UR36][R8.64+0xd1] ;  /* 0x0000d12408a47981 */ /* 0x000e64000c1e1100 */
[----:B-1----:R-:W-:-:S05]  /*6220*/  PRMT R11, R164, 0x8880, RZ ;  /* 0x00008880a40b7816 */ /* 0x002fca00000000ff */
[----:B------:R-:W-:-:S07]  /*6230*/  IMAD R10, R11, R152, RZ ;  /* 0x000000980b0a7224 */ /* 0x000fce00078e02ff */
.L_x_253:
[----:B------:R-:W-:Y:S05]  /*6240*/  BSYNC B1 ;  /* 0x0000000000017941 */ /* 0x000fea0003800000 */
.L_x_252:
[----:B------:R-:W-:Y:S01]  /*6250*/  @!P3 IMAD R131, R131, R153, R10 ;  /* 0x000000998383b224 */ /* 0x000fe200078e020a */
[----:B------:R-:W-:Y:S04]  /*6260*/  BSSY B1, `(.L_x_254) ;  /* 0x0000006000017945 */ /* 0x000fe80003800000 */
[----:B------:R0:W-:Y:S01]  /*6270*/  @!P3 STG.E.U8 desc[UR36][R6.64+0xd1], R131 ;  /* 0x0000d1830600b986 */ /* 0x0001e2000c101124 */
[----:B------:R-:W-:Y:S05]  /*6280*/  @P5 BRA `(.L_x_255) ;  /* 0x00000000000c5947 */ /* 0x000fea0003800000 */
[----:B------:R-:W1:Y:S02]  /*6290*/  LDG.E.U8 R164, desc[UR36][R2.64+0xd8] ;  /* 0x0000d82402a47981 */ /* 0x000e64000c1e1100 */
[----:B-1----:R-:W-:-:S05]  /*62a0*/  PRMT R11, R164, 0x8880, RZ ;  /* 0x00008880a40b7816 */ /* 0x002fca00000000ff */
[----:B------:R-:W-:-:S07]  /*62b0*/  IMAD R10, R11, R152, RZ ;  /* 0x000000980b0a7224 */ /* 0x000fce00078e02ff */
.L_x_255:
[----:B------:R-:W-:Y:S05]  /*62c0*/  BSYNC B1 ;  /* 0x0000000000017941 */ /* 0x000fea0003800000 */
.L_x_254:
[----:B-1----:R-:W-:Y:S01]  /*62d0*/  @!P5 IMAD R11, R132, R153, R10 ;  /* 0x00000099840bd224 */ /* 0x002fe200078e020a */
[----:B------:R-:W-:Y:S04]  /*62e0*/  BSSY B1, `(.L_x_256) ;  /* 0x0000006000017945 */ /* 0x000fe80003800000 */
[----:B------:R1:W-:Y:S01]  /*62f0*/  @!P5 STG.E.U8 desc[UR36][R4.64+0xd8], R11 ;  /* 0x0000d80b0400d986 */ /* 0x0003e2000c101124 */
[----:B------:R-:W-:Y:S05]  /*6300*/  @P2 BRA `(.L_x_257) ;  /* 0x00000000000c2947 */ /* 0x000fea0003800000 */
[----:B------:R-:W1:Y:S02]  /*6310*/  LDG.E.U8 R164, desc[UR36][R2.64+0xd9] ;  /* 0x0000d92402a47981 */ /* 0x000e64000c1e1100 */
[----:B-1----:R-:W-:-:S05]  /*6320*/  PRMT R11, R164, 0x8880, RZ ;  /* 0x00008880a40b7816 */ /* 0x002fca00000000ff */
[----:B------:R-:W-:-:S07]  /*6330*/  IMAD R10, R11, R152, RZ ;  /* 0x000000980b0a7224 */ /* 0x000fce00078e02ff */
.L_x_257:
[----:B------:R-:W-:Y:S05]  /*6340*/  BSYNC B1 ;  /* 0x0000000000017941 */ /* 0x000fea0003800000 */
.L_x_256:
        /* <DEDUP_REMOVED lines=11> */
.L_x_259:
[----:B------:R-:W-:Y:S05]  /*6400*/  BSYNC B1 ;  /* 0x0000000000017941 */ /* 0x000fea0003800000 */
.L_x_258:
[----:B-1----:R-:W-:Y:S01]  /*6410*/  @!P4 IMAD R11, R134, R153, R10 ;  /* 0x00000099860bc224 */ /* 0x002fe200078e020a */
[----:B------:R-:W-:Y:S04]  /*6420*/  BSSY B1, `(.L_x_260) ;  /* 0x0000006000017945 */ /* 0x000fe80003800000 */
[----:B------:R1:W-:Y:S01]  /*6430*/  @!P4 STG.E.U8 desc[UR36][R6.64+0xd8], R11 ;  /* 0x0000d80b0600c986 */ /* 0x0003e2000c101124 */
[----:B------:R-:W-:Y:S05]  /*6440*/  @P3 BRA `(.L_x_261) ;  /* 0x00000000000c3947 */ /* 0x000fea0003800000 */
[----:B------:R-:W1:Y:S02]  /*6450*/  LDG.E.U8 R164, desc[UR36][R8.64+0xd9] ;  /* 0x0000d92408a47981 */ /* 0x000e64000c1e1100 */
[----:B-1----:R-:W-:-:S05]  /*6460*/  PRMT R11, R164, 0x8880, RZ ;  /* 0x00008880a40b7816 */ /* 0x002fca00000000ff */
[----:B------:R-:W-:-:S07]  /*6470*/  IMAD R10, R11, R152, RZ ;  /* 0x000000980b0a7224 */ /* 0x000fce00078e02ff */
.L_x_261:
[----:B------:R-:W-:Y:S05]  /*6480*/  BSYNC B1 ;  /* 0x0000000000017941 */ /* 0x000fea0003800000 */
.L_x_260:
[----:B------:R-:W-:Y:S01]  /*6490*/  @!P3 IMAD R135, R135, R153, R10 ;  /* 0x000000998787b224 */ /* 0x000fe200078e020a */
[----:B------:R-:W-:Y:S04]  /*64a0*/  BSSY B1, `(.L_x_262) ;  /* 0x0000006000017945 */ /* 0x000fe80003800000 */
[----:B------:R0:W-:Y:S01]  /*64b0*/  @!P3 STG.E.U8 desc[UR36][R6.64+0xd9], R135 ;  /* 0x0000d9870600b986 */ /* 0x0001e2000c101124 */
[----:B------:R-:W-:Y:S05]  /*64c0*/  @P5 BRA `(.L_x_263) ;  /* 0x00000000000c5947 */ /* 0x000fea0003800000 */
[----:B------:R-:W1:Y:S02]  /*64d0*/  LDG.E.U8 R164, desc[UR36][R2.64+0xe0] ;  /* 0x0000e02402a47981 */ /* 0x000e64000c1e1100 */
[----:B-1----:R-:W-:-:S05]  /*64e0*/  PRMT R11, R164, 0x8880, RZ ;  /* 0x00008880a40b7816 */ /* 0x002fca00000000ff */
[----:B------:R-:W-:-:S07]  /*64f0*/  IMAD R10, R11, R152, RZ ;  /* 0x000000980b0a7224 */ /* 0x000fce00078e02ff */
.L_x_263:
[----:B------:R-:W-:Y:S05]  /*6500*/  BSYNC B1 ;  /* 0x0000000000017941 */ /* 0x000fea0003800000 */
.L_x_262:
[----:B-1----:R-:W-:Y:S01]  /*6510*/  @!P5 IMAD R11, R136, R153, R10 ;  /* 0x00000099880bd224 */ /* 0x002fe200078e020a */
[----:B------:R-:W-:Y:S04]  /*6520*/  BSSY B1, `(.L_x_264) ;  /* 0x0000006000017945 */ /* 0x000fe80003800000 */
[----:B------:R1:W-:Y:S01]  /*6530*/  @!P5 STG.E.U8 desc[UR36][R4.64+0xe0], R11 ;  /* 0x0000e00b0400d986 */ /* 0x0003e2000c101124 */
[----:B------:R-:W-:Y:S05]  /*6540*/  @P2 BRA `(.L_x_265) ;  /* 0x00000000000c2947 */ /* 0x000fea0003800000 */
[----:B------:R-:W1:Y:S02]  /*6550*/  LDG.E.U8 R164, desc[UR36][R2.64+0xe1] ;  /* 0x0000e12402a47981 */ /* 0x000e64000c1e1100 */
[----:B-1----:R-:W-:-:S05]  /*6560*/  PRMT R11, R164, 0x8880, RZ ;  /* 0x00008880a40b7816 */ /* 0x002fca00000000ff */
[----:B------:R-:W-:-:S07]  /*6570*/  IMAD R10, R11, R152, RZ ;  /* 0x000000980b0a7224 */ /* 0x000fce00078e02ff */
.L_x_265:
[----:B------:R-:W-:Y:S05]  /*6580*/  BSYNC B1 ;  /* 0x0000000000017941 */ /* 0x000fea0003800000 */
.L_x_264:
        /* <DEDUP_REMOVED lines=11> */
.L_x_267:
[----:B------:R-:W-:Y:S05]  /*6640*/  BSYNC B1 ;  /* 0x0000000000017941 */ /* 0x000fea0003800000 */
.L_x_266:
[----:B-1----:R-:W-:Y:S01]  /*6650*/  @!P4 IMAD R11, R138, R153, R10 ;  /* 0x000000998a0bc224 */ /* 0x002fe200078e020a */
[----:B------:R-:W-:Y:S04]  /*6660*/  BSSY B1, `(.L_x_268) ;  /* 0x0000006000017945 */ /* 0x000fe80003800000 */
[----:B------:R1:W-:Y:S01]  /*6670*/  @!P4 STG.E.U8 desc[UR36][R6.64+0xe0], R11 ;  /* 0x0000e00b0600c986 */ /* 0x0003e2000c101124 */
[----:B------:R-:W-:Y:S05]  /*6680*/  @P3 BRA `(.L_x_269) ;  /* 0x00000000000c3947 */ /* 0x000fea0003800000 */
[----:B------:R-:W1:Y:S02]  /*6690*/  LDG.E.U8 R164, desc[UR36][R8.64+0xe1] ;  /* 0x0000e12408a47981 */ /* 0x000e64000c1e1100 */
[----:B-1----:R-:W-:-:S05]  /*66a0*/  PRMT R11, R164, 0x8880, RZ ;  /* 0x00008880a40b7816 */ /* 0x002fca00000000ff */
[----:B------:R-:W-:-:S07]  /*66b0*/  IMAD R10, R11, R152, RZ ;  /* 0x000000980b0a7224 */ /* 0x000fce00078e02ff */
.L_x_269:
[----:B------:R-:W-:Y:S05]  /*66c0*/  BSYNC B1 ;  /* 0x0000000000017941 */ /* 0x000fea0003800000 */
.L_x_268:
[----:B------:R-:W-:Y:S01]  /*66d0*/  @!P3 IMAD R139, R139, R153, R10 ;  /* 0x000000998b8bb224 */ /* 0x000fe200078e020a */
[----:B------:R-:W-:Y:S04]  /*66e0*/  BSSY B1, `(.L_x_270) ;  /* 0x0000006000017945 */ /* 0x000fe80003800000 */
[----:B------:R0:W-:Y:S01]  /*66f0*/  @!P3 STG.E.U8 desc[UR36][R6.64+0xe1], R139 ;  /* 0x0000e18b0600b986 */ /* 0x0001e2000c101124 */
[----:B------:R-:W-:Y:S05]  /*6700*/  @P5 BRA `(.L_x_271) ;  /* 0x00000000000c5947 */ /* 0x000fea0003800000 */
[----:B------:R-:W1:Y:S02]  /*6710*/  LDG.E.U8 R164, desc[UR36][R2.64+0xe8] ;  /* 0x0000e82402a47981 */ /* 0x000e64000c1e1100 */
[----:B-1----:R-:W-:-:S05]  /*6720*/  PRMT R11, R164, 0x8880, RZ ;  /* 0x00008880a40b7816 */ /* 0x002fca00000000ff */
[----:B------:R-:W-:-:S07]  /*6730*/  IMAD R10, R11, R152, RZ ;  /* 0x000000980b0a7224 */ /* 0x000fce00078e02ff */
.L_x_271:
[----:B------:R-:W-:Y:S05]  /*6740*/  BSYNC B1 ;  /* 0x0000000000017941 */ /* 0x000fea0003800000 */
.L_x_270:
[----:B-1----:R-:W-:Y:S01]  /*6750*/  @!P5 IMAD R11, R140, R153, R10 ;  /* 0x000000998c0bd224 */ /* 0x002fe200078e020a */
[----:B------:R-:W-:Y:S04]  /*6760*/  BSSY B1, `(.L_x_272) ;  /* 0x0000006000017945 */ /* 0x000fe80003800000 */
[----:B------:R1:W-:Y:S01]  /*6770*/  @!P5 STG.E.U8 desc[UR36][R4.64+0xe8], R11 ;  /* 0x0000e80b0400d986 */ /* 0x0003e2000c101124 */
[----:B------:R-:W-:Y:S05]  /*6780*/  @P2 BRA `(.L_x_273) ;  /* 0x00000000000c2947 */ /* 0x000fea0003800000 */
[----:B------:R-:W1:Y:S02]  /*6790*/  LDG.E.U8 R164, desc[UR36][R2.64+0xe9] ;  /* 0x0000e92402a47981 */ /* 0x000e64000c1e1100 */
[----:B-1----:R-:W-:-:S05]  /*67a0*/  PRMT R11, R164, 0x8880, RZ ;  /* 0x00008880a40b7816 */ /* 0x002fca00000000ff */
[----:B------:R-:W-:-:S07]  /*67b0*/  IMAD R10, R11, R152, RZ ;  /* 0x000000980b0a7224 */ /* 0x000fce00078e02ff */
.L_x_273:
[----:B------:R-:W-:Y:S05]  /*67c0*/  BSYNC B1 ;  /* 0x0000000000017941 */ /* 0x000fea0003800000 */
.L_x_272:
        /* <DEDUP_REMOVED lines=11> */
.L_x_275:
[----:B------:R-:W-:Y:S05]  /*6880*/  BSYNC B1 ;  /* 0x0000000000017941 */ /* 0x000fea0003800000 */
.L_x_274:
[----:B-1----:R-:W-:Y:S01]  /*6890*/  @!P4 IMAD R11, R142, R153, R10 ;  /* 0x000000998e0bc224 */ /* 0x002fe200078e020a */
[----:B------:R-:W-:Y:S04]  /*68a0*/  BSSY B1, `(.L_x_276) ;  /* 0x0000006000017945 */ /* 0x000fe80003800000 */
[----:B------:R1:W-:Y:S01]  /*68b0*/  @!P4 STG.E.U8 desc[UR36][R6.64+0xe8], R11 ;  /* 0x0000e80b0600c986 */ /* 0x0003e2000c101124 */
[----:B------:R-:W-:Y:S05]  /*68c0*/  @P3 BRA `(.L_x_277) ;  /* 0x00000000000c3947 */ /* 0x000fea0003800000 */
[----:B------:R-:W1:Y:S02]  /*68d0*/  LDG.E.U8 R164, desc[UR36][R8.64+0xe9] ;  /* 0x0000e92408a47981 */ /* 0x000e64000c1e1100 */
[----:B-1----:R-:W-:-:S05]  /*68e0*/  PRMT R11, R164, 0x8880, RZ ;  /* 0x00008880a40b7816 */ /* 0x002fca00000000ff */
[----:B------:R-:W-:-:S07]  /*68f0*/  IMAD R10, R11, R152, RZ ;  /* 0x000000980b0a7224 */ /* 0x000fce00078e02ff */
.L_x_277:
[----:B------:R-:W-:Y:S05]  /*6900*/  BSYNC B1 ;  /* 0x0000000000017941 */ /* 0x000fea0003800000 */
.L_x_276:
[----:B------:R-:W-:Y:S01]  /*6910*/  @!P3 IMAD R143, R143, R153, R10 ;  /* 0x000000998f8fb224 */ /* 0x000fe200078e020a */
[----:B------:R-:W-:Y:S04]  /*6920*/  BSSY B1, `(.L_x_278) ;  /* 0x0000006000017945 */ /* 0x000fe80003800000 */
[----:B------:R0:W-:Y:S01]  /*6930*/  @!P3 STG.E.U8 desc[UR36][R6.64+0xe9], R143 ;  /* 0x0000e98f0600b986 */ /* 0x0001e2000c101124 */
[----:B------:R-:W-:Y:S05]  /*6940*/  @P5 BRA `(.L_x_279) ;  /* 0x00000000000c5947 */ /* 0x000fea0003800000 */
[----:B------:R-:W1:Y:S02]  /*6950*/  LDG.E.U8 R164, desc[UR36][R2.64+0xf0] ;  /* 0x0000f02402a47981 */ /* 0x000e64000c1e1100 */
[----:B-1----:R-:W-:-:S05]  /*6960*/  PRMT R11, R164, 0x8880, RZ ;  /* 0x00008880a40b7816 */ /* 0x002fca00000000ff */
[----:B------:R-:W-:-:S07]  /*6970*/  IMAD R10, R11, R152, RZ ;  /* 0x000000980b0a7224 */ /* 0x000fce00078e02ff */
.L_x_279:
[----:B------:R-:W-:Y:S05]  /*6980*/  BSYNC B1 ;  /* 0x0000000000017941 */ /* 0x000fea0003800000 */
.L_x_278:
[----:B-1----:R-:W-:Y:S01]  /*6990*/  @!P5 IMAD R11, R144, R153, R10 ;  /* 0x00000099900bd224 */ /* 0x002fe200078e020a */
[----:B------:R-:W-:Y:S04]  /*69a0*/  BSSY B1, `(.L_x_280) ;  /* 0x0000006000017945 */ /* 0x000fe80003800000 */
[----:B------:R1:W-:Y:S01]  /*69b0*/  @!P5 STG.E.U8 desc[UR36][R4.64+0xf0], R11 ;  /* 0x0000f00b0400d986 */ /* 0x0003e2000c101124 */
[----:B------:R-:W-:Y:S05]  /*69c0*/  @P2 BRA `(.L_x_281) ;  /* 0x00000000000c2947 */ /* 0x000fea0003800000 */
[----:B------:R-:W1:Y:S02]  /*69d0*/  LDG.E.U8 R164, desc[UR36][R2.64+0xf1] ;  /* 0x0000f12402a47981 */ /* 0x000e64000c1e1100 */
[----:B-1----:R-:W-:-:S05]  /*69e0*/  PRMT R11, R164, 0x8880, RZ ;  /* 0x00008880a40b7816 */ /* 0x002fca00000000ff */
[----:B------:R-:W-:-:S07]  /*69f0*/  IMAD R10, R11, R152, RZ ;  /* 0x000000980b0a7224 */ /* 0x000fce00078e02ff */
.L_x_281:
[----:B------:R-:W-:Y:S05]  /*6a00*/  BSYNC B1 ;  /* 0x0000000000017941 */ /* 0x000fea0003800000 */
.L_x_280:
[C---:B------:R-:W-:Y:S01]  /*6a10*/  ISETP.LT.OR P4, PT, R0.reuse, 0xf1, !P0 ;  /* 0x000000f10000780c */ /* 0x040fe20004781670 */
[----:B------:R-:W-:Y:S01]  /*6a20*/  @!P2 IMAD R145, R145, R153, R10 ;  /* 0x000000999191a224 */ /* 0x000fe200078e020a */
[----:B------:R-:W-:Y:S01]  /*6a30*/  BSSY B1, `(.L_x_282) ;  /* 0x000000a000017945 */ /* 0x000fe20003800000 */
[C---:B------:R-:W-:Y:S02]  /*6a40*/  ISETP.LT.OR P3, PT, R0.reuse, 0xf2, !P0 ;  /* 0x000000f20000780c */ /* 0x040fe40004761670 */
        /* <DEDUP_REMOVED lines=8> */
.L_x_283:
[----:B------:R-:W-:Y:S05]  /*6ad0*/  BSYNC B1 ;  /* 0x0000000000017941 */ /* 0x000fea0003800000 */
.L_x_282:
[----:B-1----:R-:W-:Y:S01]  /*6ae0*/  @!P4 IMAD R11, R146, R153, R10 ;  /* 0x00000099920bc224 */ /* 0x002fe200078e020a */
[----:B------:R-:W-:Y:S04]  /*6af0*/  BSSY B1, `(.L_x_284) ;  /* 0x0000006000017945 */ /* 0x000fe80003800000 */
[----:B------:R1:W-:Y:S01]  /*6b00*/  @!P4 STG.E.U8 desc[UR36][R6.64+0xf0], R11 ;  /* 0x0000f00b0600c986 */ /* 0x0003e2000c101124 */
[----:B------:R-:W-:Y:S05]  /*6b10*/  @P3 BRA `(.L_x_285) ;  /* 0x00000000000c3947 */ /* 0x000fea0003800000 */
[----:B------:R-:W1:Y:S02]  /*6b20*/  LDG.E.U8 R164, desc[UR36][R8.64+0xf1] ;  /* 0x0000f12408a47981 */ /* 0x000e64000c1e1100 */
[----:B-1----:R-:W-:-:S05]  /*6b30*/  PRMT R11, R164, 0x8880, RZ ;  /* 0x00008880a40b7816 */ /* 0x002fca00000000ff */
[----:B------:R-:W-:-:S07]  /*6b40*/  IMAD R10, R11, R152, RZ ;  /* 0x000000980b0a7224 */ /* 0x000fce00078e02ff */
.L_x_285:
[----:B------:R-:W-:Y:S05]  /*6b50*/  BSYNC B1 ;  /* 0x0000000000017941 */ /* 0x000fea0003800000 */
.L_x_284:
[----:B------:R-:W-:Y:S01]  /*6b60*/  @!P3 IMAD R147, R147, R153, R10 ;  /* 0x000000999393b224 */ /* 0x000fe200078e020a */
[----:B------:R-:W-:Y:S04]  /*6b70*/  BSSY B1, `(.L_x_286) ;  /* 0x0000006000017945 */ /* 0x000fe80003800000 */
[----:B------:R0:W-:Y:S01]  /*6b80*/  @!P3 STG.E.U8 desc[UR36][R6.64+0xf1], R147 ;  /* 0x0000f1930600b986 */ /* 0x0001e2000c101124 */
[----:B------:R-:W-:Y:S05]  /*6b90*/  @P2 BRA `(.L_x_287) ;  /* 0x00000000000c2947 */ /* 0x000fea0003800000 */
[----:B------:R-:W1:Y:S02]  /*6ba0*/  LDG.E.U8 R164, desc[UR36][R2.64+0xf8] ;  /* 0x0000f82402a47981 */ /* 0x000e64000c1e1100 */
[----:B-1----:R-:W-:-:S05]  /*6bb0*/  PRMT R11, R164, 0x8880, RZ ;  /* 0x00008880a40b7816 */ /* 0x002fca00000000ff */
[----:B------:R-:W-:-:S07]  /*6bc0*/  IMAD R10, R11, R152, RZ ;  /* 0x000000980b0a7224 */ /* 0x000fce00078e02ff */
.L_x_287:
[----:B------:R-:W-:Y:S05]  /*6bd0*/  BSYNC B1 ;  /* 0x0000000000017941 */ /* 0x000fea0003800000 */
.L_x_286:
[----:B-1----:R-:W-:Y:S01]  /*6be0*/  @!P2 IMAD R11, R148, R153, R10 ;  /* 0x00000099940ba224 */ /* 0x002fe200078e020a */
[----:B------:R-:W-:Y:S04]  /*6bf0*/  BSSY B1, `(.L_x_288) ;  /* 0x0000006000017945 */ /* 0x000fe80003800000 */
[----:B------:R1:W-:Y:S01]  /*6c00*/  @!P2 STG.E.U8 desc[UR36][R4.64+0xf8], R11 ;  /* 0x0000f80b0400a986 */ /* 0x0003e2000c101124 */
[----:B------:R-:W-:Y:S05]  /*6c10*/  @P1 BRA `(.L_x_289) ;  /* 0x00000000000c1947 */ /* 0x000fea0003800000 */
[----:B------:R-:W1:Y:S02]  /*6c20*/  LDG.E.U8 R164, desc[UR36][R2.64+0xf9] ;  /* 0x0000f92402a47981 */ /* 0x000e64000c1e1100 */
[----:B-1----:R-:W-:-:S05]  /*6c30*/  PRMT R11, R164, 0x8880, RZ ;  /* 0x00008880a40b7816 */ /* 0x002fca00000000ff */
[----:B------:R-:W-:-:S07]  /*6c40*/  IMAD R10, R11, R152, RZ ;  /* 0x000000980b0a7224 */ /* 0x000fce00078e02ff */
.L_x_289:
[----:B------:R-:W-:Y:S05]  /*6c50*/  BSYNC B1 ;  /* 0x0000000000017941 */ /* 0x000fea0003800000 */
.L_x_288:
[----:B------:R-:W-:Y:S01]  /*6c60*/  @!P1 IMAD R149, R149, R153, R10 ;  /* 0x0000009995959224 */ /* 0x000fe200078e020a */
[----:B------:R-:W-:Y:S04]  /*6c70*/  BSSY B1, `(.L_x_290) ;  /* 0x0000006000017945 */ /* 0x000fe80003800000 */
[----:B------:R0:W-:Y:S01]  /*6c80*/  @!P1 STG.E.U8 desc[UR36][R4.64+0xf9], R149 ;  /* 0x0000f99504009986 */ /* 0x0001e2000c101124 */
[----:B------:R-:W-:Y:S05]  /*6c90*/  @P5 BRA `(.L_x_291) ;  /* 0x00000000000c5947 */ /* 0x000fea0003800000 */
[----:B------:R-:W0:Y:S02]  /*6ca0*/  LDG.E.U8 R164, desc[UR36][R8.64+0xf8] ;  /* 0x0000f82408a47981 */ /* 0x000e24000c1e1100 */
[----:B0-----:R-:W-:-:S05]  /*6cb0*/  PRMT R3, R164, 0x8880, RZ ;  /* 0x00008880a4037816 */ /* 0x001fca00000000ff */
[----:B------:R-:W-:-:S07]  /*6cc0*/  IMAD R10, R3, R152, RZ ;  /* 0x00000098030a7224 */ /* 0x000fce00078e02ff */
.L_x_291:
[----:B------:R-:W-:Y:S05]  /*6cd0*/  BSYNC B1 ;  /* 0x0000000000017941 */ /* 0x000fea0003800000 */
.L_x_290:
[----:B0-----:R-:W-:Y:S01]  /*6ce0*/  @!P5 IMAD R3, R150, R153, R10 ;  /* 0x000000999603d224 */ /* 0x001fe200078e020a */
[----:B------:R-:W-:Y:S01]  /*6cf0*/  ISETP.LT.OR P0, PT, R0, 0xfa, !P0 ;  /* 0x000000fa0000780c */ /* 0x000fe20004701670 */
[----:B------:R-:W-:Y:S03]  /*6d00*/  BSSY B1, `(.L_x_292) ;  /* 0x0000006000017945 */ /* 0x000fe60003800000 */
[----:B------:R0:W-:Y:S09]  /*6d10*/  @!P5 STG.E.U8 desc[UR36][R6.64+0xf8], R3 ;  /* 0x0000f8030600d986 */ /* 0x0001f2000c101124 */
[----:B------:R-:W-:Y:S05]  /*6d20*/  @P0 BRA `(.L_x_293) ;  /* 0x00000000000c0947 */ /* 0x000fea0003800000 */
[----:B------:R-:W0:Y:S02]  /*6d30*/  LDG.E.U8 R164, desc[UR36][R8.64+0xf9] ;  /* 0x0000f92408a47981 */ /* 0x000e24000c1e1100 */
[----:B0-----:R-:W-:-:S05]  /*6d40*/  PRMT R3, R164, 0x8880, RZ ;  /* 0x00008880a4037816 */ /* 0x001fca00000000ff */
[----:B------:R-:W-:-:S07]  /*6d50*/  IMAD R10, R3, R152, RZ ;  /* 0x00000098030a7224 */ /* 0x000fce00078e02ff */
.L_x_293:
[----:B------:R-:W-:Y:S05]  /*6d60*/  BSYNC B1 ;  /* 0x0000000000017941 */ /* 0x000fea0003800000 */
.L_x_292:
[----:B------:R-:W-:Y:S01]  /*6d70*/  IMAD R151, R151, R153, R10 ;  /* 0x0000009997977224 */ /* 0x000fe200078e020a */
[----:B------:R-:W-:Y:S06]  /*6d80*/  @P0 BRA `(.L_x_294) ;  /* 0x0000001800100947 */ /* 0x000fec0003800000 */
[----:B------:R0:W-:Y:S01]  /*6d90*/  STG.E.U8 desc[UR36][R6.64+0xf9], R151 ;  /* 0x0000f99706007986 */ /* 0x0001e2000c101124 */
[----:B------:R-:W-:Y:S05]  /*6da0*/  BRA `(.L_x_294) ;  /* 0x0000001800087947 */ /* 0x000fea0003800000 */
.L_x_37:
[C---:B------:R-:W-:Y:S02]  /*6db0*/  ISETP.GE.AND P1, PT, R22.reuse, 0x1, PT ;  /* 0x000000011600780c */ /* 0x040fe40003f26270 */
[----:B------:R-:W-:Y:S02]  /*6dc0*/  ISETP.GE.AND P0, PT, R22, 0x9, PT ;  /* 0x000000091600780c */ /* 0x000fe40003f06270 */
[C---:B------:R-:W-:Y:S02]  /*6dd0*/  ISETP.LT.OR P4, PT, R0.reuse, 0x1, !P1 ;  /* 0x000000010000780c */ /* 0x040fe40004f81670 */
[C---:B------:R-:W-:Y:S02]  /*6de0*/  ISETP.LT.OR P3, PT, R0.reuse, 0x2, !P1 ;  /* 0x000000020000780c */ /* 0x040fe40004f61670 */
[C---:B------:R-:W-:Y:S02]  /*6df0*/  ISETP.LT.OR P2, PT, R0.reuse, 0x1, !P0 ;  /* 0x000000010000780c */ /* 0x040fe40004741670 */
[----:B------:R-:W-:-:S07]  /*6e00*/  ISETP.LT.OR P5, PT, R0, 0x2, !P0 ;  /* 0x000000020000780c */ /* 0x000fce00047a1670 */
[-C--:B------:R-:W-:Y:S02]  /*6e10*/  @!P4 IMAD R3, R24, R153.reuse, RZ ;  /* 0x000000991803c224 */ /* 0x080fe400078e02ff */
[-C--:B------:R-:W-:Y:S02]  /*6e20*/  @!P3 IMAD R25, R25, R153.reuse, RZ ;  /* 0x000000991919b224 */ /* 0x080fe400078e02ff */
[-C--:B------:R-:W-:Y:S01]  /*6e30*/  @!P2 IMAD R9, R26, R153.reuse, RZ ;  /* 0x000000991a09a224 */ /* 0x080fe200078e02ff */
[----:B------:R0:W-:Y:S01]  /*6e40*/  @!P4 STG.E.U8 desc[UR36][R4.64], R3 ;  /* 0x000000030400c986 */ /* 0x0001e2000c101124 */
[C---:B------:R-:W-:Y:S01]  /*6e50*/  ISETP.LT.OR P4, PT, R0.reuse, 0x9, !P1 ;  /* 0x000000090000780c */ /* 0x040fe20004f81670 */
[----:B------:R-:W-:Y:S02]  /*6e60*/  @!P5 IMAD R27, R27, R153, RZ ;  /* 0x000000991b1bd224 */ /* 0x000fe400078e02ff */
[----:B------:R-:W-:Y:S01]  /*6e70*/  @!P3 STG.E.U8 desc[UR36][R4.64+0x1], R25 ;  /* 0x000001190400b986 */ /* 0x000fe2000c101124 */
[----:B------:R-:W-:-:S03]  /*6e80*/  ISETP.LT.OR P3, PT, R0, 0xa, !P1 ;  /* 0x0000000a0000780c */ /* 0x000fc60004f61670 */
[----:B------:R1:W-:Y:S01]  /*6e90*/  @!P2 STG.E.U8 desc[UR36][R6.64], R9 ;  /* 0x000000090600a986 */ /* 0x0003e2000c101124 */
[----:B------:R-:W-:-:S03]  /*6ea0*/  ISETP.LT.OR P2, PT, R0, 0x9, !P0 ;  /* 0x000000090000780c */ /* 0x000fc60004741670 */
[----:B------:R-:W-:Y:S01]  /*6eb0*/  @!P5 STG.E.U8 desc[UR36][R6.64+0x1], R27 ;  /* 0x0000011b0600d986 */ /* 0x000fe2000c101124 */
[----:B------:R-:W-:Y:S01]  /*6ec0*/  ISETP.LT.OR P5, PT, R0, 0xa, !P0 ;  /* 0x0000000a0000780c */ /* 0x000fe200047a1670 */
[----:B------:R-:W-:-:S04]  /*6ed0*/  @!P4 IMAD R11, R28, R153, RZ ;  /* 0x000000991c0bc224 */ /* 0x000fc800078e02ff */
[-C--:B------:R-:W-:Y:S01]  /*6ee0*/  @!P3 IMAD R29, R29, R153.reuse, RZ ;  /* 0x000000991d1db224 */ /* 0x080fe200078e02ff */
[----:B------:R-:W-:Y:S01]  /*6ef0*/  @!P4 STG.E.U8 desc[UR36][R4.64+0x8], R11 ;  /* 0x0000080b0400c986 */ /* 0x000fe2000c101124 */
[----:B------:R-:W-:Y:S02]  /*6f00*/  ISETP.LT.OR P4, PT, R0, 0x11, !P1 ;  /* 0x000000110000780c */ /* 0x000fe40004f81670 */
[-C--:B0-----:R-:W-:Y:S01]  /*6f10*/  @!P2 IMAD R3, R30, R153.reuse, RZ ;  /* 0x000000991e03a224 */ /* 0x081fe200078e02ff */
[----:B------:R-:W-:Y:S01]  /*6f20*/  @!P3 STG.E.U8 desc[UR36][R4.64+0x9], R29 ;  /* 0x0000091d0400b986 */ /* 0x000fe2000c101124 */
[C---:B------:R-:W-:Y:S02]  /*6f30*/  ISETP.LT.OR P3, PT, R0.reuse, 0x12, !P1 ;  /* 0x000000120000780c */ /* 0x040fe40004f61670 */
[----:B------:R-:W-:Y:S01]  /*6f40*/  @!P5 IMAD R31, R31, R153, RZ ;  /* 0x000000991f1fd224 */ /* 0x000fe200078e02ff */
[----:B------:R0:W-:Y:S01]  /*6f50*/  @!P2 STG.E.U8 desc[UR36][R6.64+0x8], R3 ;  /* 0x000008030600a986 */ /* 0x0001e2000c101124 */
[----:B------:R-:W-:-:S03]  /*6f60*/  ISETP.LT.OR P2, PT, R0, 0x11, !P0 ;  /* 0x000000110000780c */ /* 0x000fc60004741670 */
[----:B------:R-:W-:Y:S01]  /*6f70*/  @!P5 STG.E.U8 desc[UR36][R6.64+0x9], R31 ;  /* 0x0000091f0600d986 */ /* 0x000fe2000c101124 */
[----:B------:R-:W-:Y:S01]  /*6f80*/  ISETP.LT.OR P5, PT, R0, 0x12, !P0 ;  /* 0x000000120000780c */ /* 0x000fe200047a1670 */
[----:B-1----:R-:W-:-:S04]  /*6f90*/  @!P4 IMAD R9, R32, R153, RZ ;  /* 0x000000992009c224 */ /* 0x002fc800078e02ff */
        /* <DEDUP_REMOVED lines=301> */
[----:B------:R1:W-:Y:S01]  /*8270*/  @!P4 STG.E.U8 desc[UR36][R4.64+0xd8], R11 ;  /* 0x0000d80b0400c986 */ /* 0x0003e2000c101124 */
        /* <DEDUP_REMOVED lines=13> */
[-C--:B-1----:R-:W-:Y:S01]  /*8350*/  @!P2 IMAD R11, R138, R153.reuse, RZ ;  /* 0x000000998a0ba224 */ /* 0x082fe200078e02ff */
[----:B------:R-:W-:Y:S01]  /*8360*/  @!P3 STG.E.U8 desc[UR36][R4.64+0xe1], R137 ;  /* 0x0000e1890400b986 */ /* 0x000fe2000c101124 */
[C---:B------:R-:W-:Y:S02]  /*8370*/  ISETP.LT.OR P3, PT, R0.reuse, 0xea, !P1 ;  /* 0x000000ea0000780c */ /* 0x040fe40004f61670 */
[----:B------:R-:W-:Y:S01]  /*8380*/  @!P5 IMAD R139, R139, R153, RZ ;  /* 0x000000998b8bd224 */ /* 0x000fe200078e02ff */
[----:B------:R1:W-:Y:S01]  /*8390*/  @!P2 STG.E.U8 desc[UR36][R6.64+0xe0], R11 ;  /* 0x0000e00b0600a986 */ /* 0x0003e2000c101124 */
[----:B------:R-:W-:-:S03]  /*83a0*/  ISETP.LT.OR P2, PT, R0, 0xe9, !P0 ;  /* 0x000000e90000780c */ /* 0x000fc60004741670 */
[----:B------:R-:W-:Y:S01]  /*83b0*/  @!P5 STG.E.U8 desc[UR36][R6.64+0xe1], R139 ;  /* 0x0000e18b0600d986 */ /* 0x000fe2000c101124 */
[----:B------:R-:W-:Y:S01]  /*83c0*/  ISETP.LT.OR P5, PT, R0, 0xea, !P0 ;  /* 0x000000ea0000780c */ /* 0x000fe200047a1670 */
[----:B0-----:R-:W-:-:S04]  /*83d0*/  @!P4 IMAD R3, R140, R153, RZ ;  /* 0x000000998c03c224 */ /* 0x001fc800078e02ff */
[-C--:B------:R-:W-:Y:S01]  /*83e0*/  @!P3 IMAD R141, R141, R153.reuse, RZ ;  /* 0x000000998d8db224 */ /* 0x080fe200078e02ff */
[----:B------:R0:W-:Y:S01]  /*83f0*/  @!P4 STG.E.U8 desc[UR36][R4.64+0xe8], R3 ;  /* 0x0000e8030400c986 */ /* 0x0001e2000c101124 */
[----:B------:R-:W-:Y:S02]  /*8400*/  ISETP.LT.OR P4, PT, R0, 0xf2, !P1 ;  /* 0x000000f20000780c */ /* 0x000fe40004f81670 */
[-C--:B--2---:R-:W-:Y:S01]  /*8410*/  @!P2 IMAD R9, R142, R153.reuse, RZ ;  /* 0x000000998e09a224 */ /* 0x084fe200078e02ff */
[----:B------:R-:W-:Y:S01]  /*8420*/  @!P3 STG.E.U8 desc[UR36][R4.64+0xe9], R141 ;  /* 0x0000e98d0400b986 */ /* 0x000fe2000c101124 */
[C---:B------:R-:W-:Y:S02]  /*8430*/  ISETP.LT.OR P3, PT, R0.reuse, 0xf1, !P1 ;  /* 0x000000f10000780c */ /* 0x040fe40004f61670 */
[----:B------:R-:W-:Y:S01]  /*8440*/  @!P5 IMAD R143, R143, R153, RZ ;  /* 0x000000998f8fd224 */ /* 0x000fe200078e02ff */
[----:B------:R-:W-:Y:S01]  /*8450*/  @!P2 STG.E.U8 desc[UR36][R6.64+0xe8], R9 ;  /* 0x0000e8090600a986 */ /* 0x000fe2000c101124 */
[----:B------:R-:W-:-:S03]  /*8460*/  ISETP.LT.OR P2, PT, R0, 0xf1, !P0 ;  /* 0x000000f10000780c */ /* 0x000fc60004741670 */
[----:B------:R-:W-:Y:S01]  /*8470*/  @!P5 STG.E.U8 desc[UR36][R6.64+0xe9], R143 ;  /* 0x0000e98f0600d986 */ /* 0x000fe2000c101124 */
[----:B------:R-:W-:Y:S01]  /*8480*/  ISETP.LT.OR P5, PT, R0, 0xf9, !P0 ;  /* 0x000000f90000780c */ /* 0x000fe200047a1670 */
[----:B------:R-:W-:-:S04]  /*8490*/  @!P4 IMAD R145, R145, R153, RZ ;  /* 0x000000999191c224 */ /* 0x000fc800078e02ff */
[-C--:B-1----:R-:W-:Y:S01]  /*84a0*/  @!P3 IMAD R11, R144, R153.reuse, RZ ;  /* 0x00000099900bb224 */ /* 0x082fe200078e02ff */
[----:B------:R-:W-:Y:S01]  /*84b0*/  @!P4 STG.E.U8 desc[UR36][R4.64+0xf1], R145 ;  /* 0x0000f1910400c986 */ /* 0x000fe2000c101124 */
[C---:B------:R-:W-:Y:S02]  /*84c0*/  ISETP.LT.OR P4, PT, R0.reuse, 0xf2, !P0 ;  /* 0x000000f20000780c */ /* 0x040fe40004781670 */
[C---:B------:R-:W-:Y:S01]  /*84d0*/  ISETP.LT.OR P0, PT, R0.reuse, 0xfa, !P0 ;  /* 0x000000fa0000780c */ /* 0x040fe20004701670 */
[----:B------:R1:W-:Y:S01]  /*84e0*/  @!P3 STG.E.U8 desc[UR36][R4.64+0xf0], R11 ;  /* 0x0000f00b0400b986 */ /* 0x0003e2000c101124 */
[----:B------:R-:W-:Y:S01]  /*84f0*/  ISETP.LT.OR P3, PT, R0, 0xf9, !P1 ;  /* 0x000000f90000780c */ /* 0x000fe20004f61670 */
[----:B0-----:R-:W-:Y:S01]  /*8500*/  @!P2 IMAD R3, R146, R153, RZ ;  /* 0x000000999203a224 */ /* 0x001fe200078e02ff */
[----:B------:R-:W-:-:S04]  /*8510*/  ISETP.LT.OR P1, PT, R0, 0xfa, !P1 ;  /* 0x000000fa0000780c */ /* 0x000fc80004f21670 */
[----:B------:R0:W-:Y:S03]  /*8520*/  @!P2 STG.E.U8 desc[UR36][R6.64+0xf0], R3 ;  /* 0x0000f0030600a986 */ /* 0x0001e6000c101124 */
[-C--:B------:R-:W-:Y:S02]  /*8530*/  @!P4 IMAD R147, R147, R153.reuse, RZ ;  /* 0x000000999393c224 */ /* 0x080fe400078e02ff */
[-C--:B-1----:R-:W-:Y:S02]  /*8540*/  @!P5 IMAD R11, R150, R153.reuse, RZ ;  /* 0x00000099960bd224 */ /* 0x082fe400078e02ff */
[-C--:B------:R-:W-:Y:S01]  /*8550*/  @!P3 IMAD R9, R148, R153.reuse, RZ ;  /* 0x000000999409b224 */ /* 0x080fe200078e02ff */
[----:B------:R0:W-:Y:S01]  /*8560*/  @!P4 STG.E.U8 desc[UR36][R6.64+0xf1], R147 ;  /* 0x0000f1930600c986 */ /* 0x0001e2000c101124 */
[-C--:B------:R-:W-:Y:S02]  /*8570*/  @!P1 IMAD R149, R149, R153.reuse, RZ ;  /* 0x0000009995959224 */ /* 0x080fe400078e02ff */
[----:B------:R-:W-:Y:S01]  /*8580*/  @!P0 IMAD R151, R151, R153, RZ ;  /* 0x0000009997978224 */ /* 0x000fe200078e02ff */
[----:B------:R0:W-:Y:S04]  /*8590*/  @!P3 STG.E.U8 desc[UR36][R4.64+0xf8], R9 ;  /* 0x0000f8090400b986 */ /* 0x0001e8000c101124 */
[----:B------:R0:W-:Y:S04]  /*85a0*/  @!P1 STG.E.U8 desc[UR36][R4.64+0xf9], R149 ;  /* 0x0000f99504009986 */ /* 0x0001e8000c101124 */
[----:B------:R0:W-:Y:S04]  /*85b0*/  @!P5 STG.E.U8 desc[UR36][R6.64+0xf8], R11 ;  /* 0x0000f80b0600d986 */ /* 0x0001e8000c101124 */
[----:B------:R0:W-:Y:S02]  /*85c0*/  @!P0 STG.E.U8 desc[UR36][R6.64+0xf9], R151 ;  /* 0x0000f99706008986 */ /* 0x0001e4000c101124 */
.L_x_294:
[----:B------:R-:W-:Y:S05]  /*85d0*/  BSYNC B0 ;  /* 0x0000000000007941 */ /* 0x000fea0003800000 */
.L_x_36:
[----:B0-----:R-:W2:Y:S01]  /*85e0*/  LDL.64 R2, [R1] ;  /* 0x0000000001027983 */ /* 0x001ea20000100a00 */
[----:B------:R-:W-:Y:S01]  /*85f0*/  ULDC.64 UR4, c[0x0][0x650] ;  /* 0x0001940000047ab9 */ /* 0x000fe20000000a00 */
[----:B------:R0:W-:Y:S01]  /*8600*/  SYNCS.ARRIVE.TRANS64.A1T0 RZ, [R162+UR45], RZ ;  /* 0x000000ffa2ff79a7 */ /* 0x0001e2000810002d */
[----:B------:R-:W-:Y:S01]  /*8610*/  PRMT R0, RZ, 0x7610, R0 ;  /* 0x00007610ff007816 */ /* 0x000fe20000000000 */
[----:B------:R-:W-:Y:S02]  /*8620*/  IMAD.MOV.U32 R19, RZ, RZ, -0x1 ;  /* 0xffffffffff137424 */ /* 0x000fe400078e00ff */
[----:B------:R-:W-:Y:S01]  /*8630*/  IMAD.MOV.U32 R22, RZ, RZ, -0x1 ;  /* 0xffffffffff167424 */ /* 0x000fe200078e00ff */
[----:B--2---:R-:W-:-:S04]  /*8640*/  LEA R18, P0, R2, R18, 0x1 ;  /* 0x0000001202127211 */ /* 0x004fc800078008ff */
[----:B------:R-:W-:Y:S01]  /*8650*/  LEA.HI.X R17, R2, R17, R23, 0x1, P0 ;  /* 0x0000001102117211 */ /* 0x000fe200000f0c17 */
[----:B------:R-:W-:Y:S01]  /*8660*/  IMAD.MOV.U32 R2, RZ, RZ, -0x1 ;  /* 0xffffffffff027424 */ /* 0x000fe200078e00ff */
[----:B------:R-:W-:-:S04]  /*8670*/  ISETP.GE.U32.AND P0, PT, R18, UR4, PT ;  /* 0x0000000412007c0c */ /* 0x000fc8000bf06070 */
[----:B------:R-:W-:-:S13]  /*8680*/  ISETP.GE.U32.AND.EX P0, PT, R17, UR5, PT, P0 ;  /* 0x0000000511007c0c */ /* 0x000fda000bf06100 */
[----:B0-----:R-:W-:Y:S05]  /*8690*/  @P0 BRA `(.L_x_295) ;  /* 0x0000000400700947 */ /* 0x001fea0003800000 */
[----:B------:R-:W0:Y:S01]  /*86a0*/  S2R R10, SR_CTAID.X ;  /* 0x00000000000a7919 */ /* 0x000e220000002500 */
[----:B------:R-:W2:Y:S01]  /*86b0*/  LDC.64 R8, c[0x0][0x628] ;  /* 0x00018a00ff087b82 */ /* 0x000ea20000000a00 */
[----:B------:R-:W-:Y:S01]  /*86c0*/  ULDC UR4, c[0x0][0x150] ;  /* 0x0000540000047ab9 */ /* 0x000fe20000000800 */
[----:B---3--:R-:W-:Y:S01]  /*86d0*/  IMAD.MOV.U32 R6, RZ, RZ, R18 ;  /* 0x000000ffff067224 */ /* 0x008fe200078e0012 */
[----:B------:R-:W3:Y:S01]  /*86e0*/  S2R R20, SR_CTAID.Y ;  /* 0x0000000000147919 */ /* 0x000ee20000002600 */
[----:B------:R-:W-:-:S04]  /*86f0*/  IMAD.MOV.U32 R7, RZ, RZ, R17 ;  /* 0x000000ffff077224 */ /* 0x000fc800078e0011 */
[----:B------:R-:W1:Y:S08]  /*8700*/  LDC R15, c[0x0][0x144] ;  /* 0x00005100ff0f7b82 */ /* 0x000e700000000800 */
[----:B------:R-:W1:Y:S08]  /*8710*/  LDC R0, c[0x0][0x630] ;  /* 0x00018c00ff007b82 */ /* 0x000e700000000800 */
[----:B------:R-:W1:Y:S01]  /*8720*/  LDC.64 R12, c[0x0][0x620] ;  /* 0x00018800ff0c7b82 */ /* 0x000e620000000a00 */
[----:B--2---:R-:W-:-:S04]  /*8730*/  ISETP.NE.U32.AND P0, PT, R8, RZ, PT ;  /* 0x000000ff0800720c */ /* 0x004fc80003f05070 */
[----:B------:R-:W-:Y:S02]  /*8740*/  ISETP.NE.AND.EX P0, PT, R9, RZ, PT, P0 ;  /* 0x000000ff0900720c */ /* 0x000fe40003f05300 */
[----:B0-----:R-:W-:-:S05]  /*8750*/  I2FP.F32.U32 R2, R10 ;  /* 0x0000000a00027245 */ /* 0x001fca0000201000 */
[----:B------:R-:W-:-:S04]  /*8760*/  FMUL R2, R2, UR4 ;  /* 0x0000000402027c20 */ /* 0x000fc80008400000 */
[----:B------:R0:W2:Y:S02]  /*8770*/  F2I.U32.TRUNC.NTZ R14, R2 ;  /* 0x00000002000e7305 */ /* 0x0000a4000020f000 */
[----:B---3--:R-:W-:Y:S05]  /*8780*/  @!P0 BRA `(.L_x_296) ;  /* 0x0000000000288947 */ /* 0x008fea0003800000 */
[----:B------:R-:W3:Y:S02]  /*8790*/  LDC R3, c[0x0][0x634] ;  /* 0x00018d00ff037b82 */ /* 0x000ee40000000800 */
[----:B---3--:R-:W-:-:S05]  /*87a0*/  IADD3 R7, P0, R18, R3, RZ ;  /* 0x0000000312077210 */ /* 0x008fca0007f1e0ff */
[----:B-1----:R-:W-:-:S04]  /*87b0*/  IMAD.X R11, RZ, RZ, R17, P0 ;  /* 0x000000ffff0b7224 */ /* 0x002fc800000e0611 */
[----:B0-----:R-:W-:-:S04]  /*87c0*/  IMAD.WIDE.U32 R2, R11, R8, RZ ;  /* 0x000000080b027225 */ /* 0x001fc800078e00ff */
[----:B----4-:R-:W-:-:S04]  /*87d0*/  IMAD.WIDE.U32 R4, P0, R7, R9, R2 ;  /* 0x0000000907047225 */ /* 0x010fc80007800002 */
[----:B------:R-:W-:-:S04]  /*87e0*/  IMAD.WIDE.U32 R2, R7, R8, RZ ;  /* 0x0000000807027225 */ /* 0x000fc800078e00ff */
[----:B------:R-:W-:Y:S01]  /*87f0*/  IMAD.X R7, RZ, RZ, RZ, P0 ;  /* 0x000000ffff077224 */ /* 0x000fe200000e06ff */
[----:B------:R-:W-:Y:S01]  /*8800*/  IADD3 RZ, P0, R3, R4, RZ ;  /* 0x0000000403ff7210 */ /* 0x000fe20007f1e0ff */
[----:B------:R-:W-:-:S04]  /*8810*/  IMAD.MOV.U32 R6, RZ, RZ, R5 ;  /* 0x000000ffff067224 */ /* 0x000fc800078e0005 */
[----:B------:R-:W-:-:S08]  /*8820*/  IMAD.WIDE.U32.X R6, R11, R9, R6, P0 ;  /* 0x000000090b067225 */ /* 0x000fd000000e0406 */
.L_x_296:
[----:B------:R-:W3:Y:S01]  /*8830*/  LDC.64 R26, c[0x0][0x640] ;  /* 0x00019000ff1a7b82 */ /* 0x000ee20000000a00 */
[-C--:B-1----:R-:W-:Y:S01]  /*8840*/  SHF.R.U64 R11, R6, R0.reuse, R7 ;  /* 0x00000000060b7219 */ /* 0x082fe20000001207 */
[----:B------:R-:W-:Y:S01]  /*8850*/  IMAD.MOV.U32 R19, RZ, RZ, R17 ;  /* 0x000000ffff137224 */ /* 0x000fe200078e0011 */
[----:B------:R-:W-:Y:S01]  /*8860*/  SHF.R.U32.HI R0, RZ, R0, R7 ;  /* 0x00000000ff007219 */ /* 0x000fe20000011607 */
[----:B--2---:R-:W-:Y:S01]  /*8870*/  IMAD.MOV R14, RZ, RZ, -R14 ;  /* 0x000000ffff0e7224 */ /* 0x004fe200078e0a0e */
[----:B----4-:R-:W-:Y:S01]  /*8880*/  IADD3 R5, P0, RZ, -R11, RZ ;  /* 0x8000000bff057210 */ /* 0x010fe20007f1e0ff */
[----:B------:R-:W-:Y:S01]  /*8890*/  ULDC UR4, c[0x0][0x154] ;  /* 0x0000550000047ab9 */ /* 0x000fe20000000800 */
[----:B------:R-:W-:Y:S01]  /*88a0*/  IMAD.MOV.U32 R7, RZ, RZ, 0x1 ;  /* 0x00000001ff077424 */ /* 0x000fe200078e00ff */
[----:B------:R-:W1:Y:S01]  /*88b0*/  LDC R4, c[0x0][0x618] ;  /* 0x00018600ff047b82 */ /* 0x000e620000000800 */
[----:B------:R-:W-:Y:S02]  /*88c0*/  IMAD R22, R15, R14, R10 ;  /* 0x0000000e0f167224 */ /* 0x000fe400078e020a */
[----:B------:R-:W-:-:S04]  /*88d0*/  IMAD.X R3, RZ, RZ, ~R0, P0 ;  /* 0x000000ffff037224 */ /* 0x000fc800000e0e00 */
[-C--:B------:R-:W-:Y:S01]  /*88e0*/  IMAD R0, R3, R12.reuse, RZ ;  /* 0x0000000c03007224 */ /* 0x080fe200078e02ff */
[----:B------:R-:W2:Y:S01]  /*88f0*/  LDC R6, c[0x0][0x608] ;  /* 0x00018200ff067b82 */ /* 0x000ea20000000800 */
[----:B0-----:R-:W-:-:S04]  /*8900*/  IMAD.WIDE.U32 R2, R5, R12, R18 ;  /* 0x0000000c05027225 */ /* 0x001fc800078e0012 */
[----:B------:R-:W-:Y:S01]  /*8910*/  IMAD R5, R5, R13, R0 ;  /* 0x0000000d05057224 */ /* 0x000fe200078e0200 */
[----:B------:R-:W-:Y:S02]  /*8920*/  I2FP.F32.U32 R0, R20 ;  /* 0x0000001400007245 */ /* 0x000fe40000201000 */
[----:B------:R-:W0:Y:S01]  /*8930*/  LDC R24, c[0x0][0x658] ;  /* 0x00019600ff187b82 */ /* 0x000e220000000800 */
[----:B------:R-:W-:Y:S01]  /*8940*/  IMAD.IADD R3, R3, 0x1, R5 ;  /* 0x0000000103037824 */ /* 0x000fe200078e0205 */
[----:B---3--:R-:W-:Y:S01]  /*8950*/  ISETP.NE.U32.AND P0, PT, R26, RZ, PT ;  /* 0x000000ff1a00720c */ /* 0x008fe20003f05070 */
[----:B------:R-:W-:Y:S01]  /*8960*/  FMUL R0, R0, UR4 ;  /* 0x0000000400007c20 */ /* 0x000fe20008400000 */
[----:B------:R-:W-:Y:S02]  /*8970*/  IMAD.MOV.U32 R5, RZ, RZ, -0x1 ;  /* 0xffffffffff057424 */ /* 0x000fe400078e00ff */
[----:B------:R-:W-:Y:S01]  /*8980*/  ISETP.NE.AND.EX P0, PT, R27, RZ, PT, P0 ;  /* 0x000000ff1b00720c */ /* 0x000fe20003f05300 */
[----:B------:R3:W4:Y:S01]  /*8990*/  F2I.U32.TRUNC.NTZ R12, R0 ;  /* 0x00000000000c7305 */ /* 0x000722000020f000 */
[----:B------:R-:W3:Y:S01]  /*89a0*/  LDC R15, c[0x0][0x148] ;  /* 0x00005200ff0f7b82 */ /* 0x000ee20000000800 */
[----:B-1----:R-:W-:-:S02]  /*89b0*/  SHF.R.U64 R10, R2, R4, R3 ;  /* 0x00000004020a7219 */ /* 0x002fc40000001203 */
[----:B------:R-:W-:-:S05]  /*89c0*/  SHF.R.U32.HI R3, RZ, R4, R3 ;  /* 0x00000004ff037219 */ /* 0x000fca0000011603 */
[----:B------:R-:W1:Y:S01]  /*89d0*/  LDC R14, c[0x0][0x600] ;  /* 0x00018000ff0e7b82 */ /* 0x000e620000000800 */
[-CC-:B--2---:R-:W-:Y:S02]  /*89e0*/  SHF.R.U64 R8, R10, R6.reuse, R3.reuse ;  /* 0x000000060a087219 */ /* 0x184fe40000001203 */
[----:B------:R-:W-:-:S05]  /*89f0*/  SHF.R.U32.HI R3, RZ, R6, R3 ;  /* 0x00000006ff037219 */ /* 0x000fca0000011603 */
[----:B------:R-:W2:Y:S01]  /*8a00*/  LDC R21, c[0x0][0x648] ;  /* 0x00019200ff157b82 */ /* 0x000ea20000000800 */
[-CC-:B0-----:R-:W-:Y:S02]  /*8a10*/  SHF.R.U64 R13, R8, R24.reuse, R3.reuse ;  /* 0x00000018080d7219 */ /* 0x181fe40000001203 */
[-C--:B------:R-:W-:Y:S02]  /*8a20*/  SHF.L.U32 R5, R5, R24.reuse, RZ ;  /* 0x0000001805057219 */ /* 0x080fe400000006ff */
[-C--:B------:R-:W-:Y:S01]  /*8a30*/  SHF.R.U32.HI R3, RZ, R24.reuse, R3 ;  /* 0x00000018ff037219 */ /* 0x080fe20000011603 */
[----:B------:R-:W-:Y:S01]  /*8a40*/  IMAD.MOV.U32 R2, RZ, RZ, R13 ;  /* 0x000000ffff027224 */ /* 0x000fe200078e000d */
[----:B------:R-:W-:Y:S01]  /*8a50*/  SHF.L.U32 R24, R7, R24, RZ ;  /* 0x0000001807187219 */ /* 0x000fe200000006ff */
[----:B------:R-:W0:Y:S01]  /*8a60*/  LDC R25, c[0x0][0x638] ;  /* 0x00018e00ff197b82 */ /* 0x000e220000000800 */
[----:B------:R-:W-:-:S07]  /*8a70*/  LOP3.LUT R19, RZ, R5, RZ, 0x33, !PT ;  /* 0x00000005ff137212 */ /* 0x000fce00078e33ff */
[----:B------:R-:W0:Y:S01]  /*8a80*/  LDC R28, c[0x0][0x610] ;  /* 0x00018400ff1c7b82 */ /* 0x000e220000000800 */
[----:B----4-:R-:W-:Y:S05]  /*8a90*/  @!P0 BRA `(.L_x_297) ;  /* 0x0000000000288947 */ /* 0x010fea0003800000 */
[----:B---3--:R-:W3:Y:S02]  /*8aa0*/  LDC R0, c[0x0][0x64c] ;  /* 0x00019300ff007b82 */ /* 0x008ee40000000800 */
[----:B---3--:R-:W-:-:S05]  /*8ab0*/  IADD3 R7, P0, R13, R0, RZ ;  /* 0x000000000d077210 */ /* 0x008fca0007f1e0ff */
        /* <DEDUP_REMOVED lines=8> */
.L_x_297:
[----:B------:R-:W4:Y:S01]  /*8b40*/  LDC R4, c[0x0][0x65c] ;  /* 0x00019700ff047b82 */ /* 0x000f220000000800 */
[----:B--23--:R-:W-:Y:S01]  /*8b50*/  SHF.R.U64 R0, R2, R21, R3 ;  /* 0x0000001502007219 */ /* 0x00cfe20000001203 */
[----:B-1----:R-:W-:Y:S01]  /*8b60*/  VIADD R3, R14, 0xffffffff ;  /* 0xffffffff0e037836 */ /* 0x002fe20000000000 */
[----:B------:R-:W-:Y:S01]  /*8b70*/  LOP3.LUT R19, R8, R19, RZ, 0xc0, !PT ;  /* 0x0000001308137212 */ /* 0x000fe200078ec0ff */
[----:B------:R-:W-:Y:S02]  /*8b80*/  IMAD.MOV R12, RZ, RZ, -R12 ;  /* 0x000000ffff0c7224 */ /* 0x000fe400078e0a0c */
[----:B------:R-:W-:Y:S01]  /*8b90*/  IMAD.MOV R2, RZ, RZ, -R0 ;  /* 0x000000ffff027224 */ /* 0x000fe200078e0a00 */
[----:B------:R-:W-:Y:S01]  /*8ba0*/  LOP3.LUT R3, R10, R3, RZ, 0xc0, !PT ;  /* 0x000000030a037212 */ /* 0x000fe200078ec0ff */
[----:B------:R-:W-:Y:S02]  /*8bb0*/  IMAD R19, R24, R0, R19 ;  /* 0x0000000018137224 */ /* 0x000fe400078e0213 */
[----:B0-----:R-:W-:-:S04]  /*8bc0*/  IMAD R0, R2, R25, R13 ;  /* 0x0000001902007224 */ /* 0x001fc800078e020d */
[----:B------:R-:W-:Y:S01]  /*8bd0*/  IMAD R2, R0, R14, R3 ;  /* 0x0000000e00027224 */ /* 0x000fe200078e0203 */
[----:B----4-:R-:W-:Y:S01]  /*8be0*/  ISETP.NE.AND P0, PT, R4, 0x1, PT ;  /* 0x000000010400780c */ /* 0x010fe20003f05270 */
[----:B------:R-:W-:-:S05]  /*8bf0*/  IMAD.MOV.U32 R4, RZ, RZ, 0x1 ;  /* 0x00000001ff047424 */ /* 0x000fca00078e00ff */
[----:B------:R-:W-:-:S07]  /*8c00*/  PRMT R0, R4, 0x7610, R0 ;  /* 0x0000761004007816 */ /* 0x000fce0000000000 */
[----:B------:R-:W-:-:S04]  /*8c10*/  @P0 IMAD R22, R15, R12, R20 ;  /* 0x0000000c0f160224 */ /* 0x000fc800078e0214 */
[----:B------:R-:W-:-:S05]  /*8c20*/  IMAD R19, R19, R28, R22 ;  /* 0x0000001c13137224 */ /* 0x000fca00078e0216 */
[----:B------:R-:W-:Y:S02]  /*8c30*/  SEL R22, R2, R19, !P0 ;  /* 0x0000001302167207 */ /* 0x000fe40004000000 */
[----:B------:R-:W-:Y:S01]  /*8c40*/  SEL R19, R19, R2, !P0 ;  /* 0x0000000213137207 */ /* 0x000fe20004000000 */
[----:B------:R-:W-:-:S07]  /*8c50*/  IMAD.MOV.U32 R2, RZ, RZ, R11 ;  /* 0x000000ffff027224 */ /* 0x000fce00078e000b */
.L_x_295:
[----:B------:R-:W-:Y:S02]  /*8c60*/  LOP3.LUT P0, RZ, R0, 0xff, RZ, 0xc0, !PT ;  /* 0x000000ff00ff7812 */ /* 0x000fe4000780c0ff */
[----:B------:R-:W-:-:S11]  /*8c70*/  LOP3.LUT R165, R165, 0x1, RZ, 0x3c, !PT ;  /* 0x00000001a5a57812 */ /* 0x000fd600078e3cff */
[----:B------:R-:W-:Y:S05]  /*8c80*/  @P0 BRA `(.L_x_298) ;  /* 0xffffff88008c0947 */ /* 0x000fea000383ffff */
[----:B------:R-:W-:Y:S05]  /*8c90*/  EXIT ;  /* 0x000000000000794d */ /* 0x000fea0003800000 */
.L_x_17:
[----:B------:R-:W-:-:S08]  /*8ca0*/  ISETP.NE.AND P0, PT, R5, RZ, PT ;  /* 0x000000ff0500720c */ /* 0x000fd00003f05270 */
[----:B0-----:R-:W0:-:S00]  /*8cb0*/  USETMAXREG.DEALLOC.CTAPOOL 0x28 ;  /* 0x00000028000079c8 */ /* 0x001e0000080e0500 */
[----:B------:R-:W-:Y:S05]  /*8cc0*/  @P0 EXIT ;  /* 0x000000000000094d */ /* 0x000fea0003800000 */
[----:B0-----:R-:W-:Y:S01]  /*8cd0*/  LOP3.LUT P0, RZ, R8, 0xff, RZ, 0xc0, !PT ;  /* 0x000000ff08ff7812 */ /* 0x001fe2000780c0ff */
[----:B------:R-:W-:Y:S02]  /*8ce0*/  IMAD.MOV.U32 R0, RZ, RZ, 0x1 ;  /* 0x00000001ff007424 */ /* 0x000fe400078e00ff */
[----:B------:R-:W-:-:S10]  /*8cf0*/  IMAD.MOV.U32 R7, RZ, RZ, RZ ;  /* 0x000000ffff077224 */ /* 0x000fd400078e00ff */
[----:B------:R-:W-:Y:S05]  /*8d00*/  @!P0 BRA `(.L_x_299) ;  /* 0x0000000c00888947 */ /* 0x000fea0003800000 */
[----:B------:R-:W0:Y:S01]  /*8d10*/  S2UR UR9, SR_CgaCtaId ;  /* 0x00000000000979c3 */ /* 0x000e220000008800 */
[----:B------:R-:W-:Y:S01]  /*8d20*/  ULDC UR5, c[0x0][0x658] ;  /* 0x0001960000057ab9 */ /* 0x000fe20000000800 */
[----:B------:R-:W-:Y:S01]  /*8d30*/  UMOV UR10, 0xffffffff ;  /* 0xffffffff000a7882 */ /* 0x000fe20000000000 */
[----:B------:R-:W-:Y:S01]  /*8d40*/  UMOV UR14, 0x1 ;  /* 0x00000001000e7882 */ /* 0x000fe20000000000 */
[----:B------:R-:W-:Y:S01]  /*8d50*/  USHF.L.U32 UR10, UR10, UR5, URZ ;  /* 0x000000050a0a7299 */ /* 0x000fe2000800063f */
[----:B------:R-:W-:Y:S01]  /*8d60*/  LOP3.LUT P0, RZ, R4, 0x1f, RZ, 0xc0, !PT ;  /* 0x0000001f04ff7812 */ /* 0x000fe2000780c0ff */
[----:B------:R-:W-:Y:S01]  /*8d70*/  BSSY B0, `(.L_x_299) ;  /* 0x00000db000007945 */ /* 0x000fe20003800000 */
[C---:B------:R-:W-:Y:S01]  /*8d80*/  ISETP.NE.AND P2, PT, R3.reuse, RZ, PT ;  /* 0x000000ff0300720c */ /* 0x040fe20003f45270 */
[----:B------:R-:W-:Y:S01]  /*8d90*/  IMAD.MOV.U32 R8, RZ, RZ, 0x1 ;  /* 0x00000001ff087424 */ /* 0x000fe200078e00ff */
[----:B------:R-:W-:Y:S01]  /*8da0*/  ISETP.NE.OR P0, PT, R3, RZ, !P0 ;  /* 0x000000ff0300720c */ /* 0x000fe20004705670 */
[----:B------:R-:W-:Y:S01]  /*8db0*/  IMAD.MOV.U32 R0, RZ, RZ, 0x1 ;  /* 0x00000001ff007424 */ /* 0x000fe200078e00ff */
[----:B------:R-:W-:Y:S01]  /*8dc0*/  LOP3.LUT R6, R16, 0x2, RZ, 0xfc, !PT ;  /* 0x0000000210067812 */ /* 0x000fe200078efcff */
[----:B------:R-:W-:Y:S01]  /*8dd0*/  IMAD.MOV.U32 R7, RZ, RZ, RZ ;  /* 0x000000ffff077224 */ /* 0x000fe200078e00ff */
[----:B------:R-:W-:Y:S01]  /*8de0*/  ULDC UR4, c[0x0][0x600] ;  /* 0x0001800000047ab9 */ /* 0x000fe20000000800 */
[----:B------:R-:W-:Y:S01]  /*8df0*/  UMOV UR19, 0x11 ;  /* 0x0000001100137882 */ /* 0x000fe20000000000 */
[----:B------:R-:W-:-:S02]  /*8e00*/  UIADD3 UR25, UR40, 0x1, URZ ;  /* 0x0000000128197890 */ /* 0x000fc4000fffe03f */
[----:B------:R-:W-:Y:S02]  /*8e10*/  UIADD3 UR4, UR4, -0x1, URZ ;  /* 0xffffffff04047890 */ /* 0x000fe4000fffe03f */
[----:B------:R-:W-:Y:S01]  /*8e20*/  USHF.L.U32 UR5, UR14, UR5, URZ ;  /* 0x000000050e057299 */ /* 0x000fe2000800063f */
[----:B------:R-:W-:Y:S01]  /*8e30*/  ULDC.64 UR26, c[0x0][0x198] ;  /* 0x00006600001a7ab9 */ /* 0x000fe20000000a00 */
[----:B0-----:R-:W-:Y:S02]  /*8e40*/  USHF.R.U32.HI UR24, URZ, 0x2, UR9 ;  /* 0x000000023f187899 */ /* 0x001fe40008011609 */
[----:B------:R-:W-:Y:S02]  /*8e50*/  ULOP3.LUT UR8, UR9, 0x3, URZ, 0xc0, !UPT ;  /* 0x0000000309087892 */ /* 0x000fe4000f8ec03f */
[----:B------:R-:W-:Y:S02]  /*8e60*/  USHF.L.U32 UR6, UR9, 0x6, URZ ;  /* 0x0000000609067899 */ /* 0x000fe4000800063f */
[----:B------:R-:W-:-:S02]  /*8e70*/  USHF.L.U32 UR7, UR9, 0xd, URZ ;  /* 0x0000000d09077899 */ /* 0x000fc4000800063f */
[----:B------:R-:W-:Y:S02]  /*8e80*/  ULOP3.LUT UR9, UR9, 0xfffffffc, URZ, 0xc0, !UPT ;  /* 0xfffffffc09097892 */ /* 0x000fe4000f8ec03f */
[----:B------:R-:W-:Y:S02]  /*8e90*/  UISETP.GT.U32.AND UP0, UPT, UR8, 0xffff, UPT ;  /* 0x0000ffff0800788c */ /* 0x000fe4000bf04070 */
[----:B------:R-:W-:Y:S02]  /*8ea0*/  ULOP3.LUT UR11, UR9, 0x1, URZ, 0xfc, !UPT ;  /* 0x00000001090b7892 */ /* 0x000fe4000f8efc3f */
[----:B------:R-:W-:Y:S02]  /*8eb0*/  ULOP3.LUT UR12, UR9, 0x2, URZ, 0xfc, !UPT ;  /* 0x00000002090c7892 */ /* 0x000fe4000f8efc3f */
[----:B------:R-:W-:Y:S02]  /*8ec0*/  ULOP3.LUT UR13, UR7, 0x6000, URZ, 0xc0, !UPT ;  /* 0x00006000070d7892 */ /* 0x000fe4000f8ec03f */
[----:B------:R-:W-:-:S02]  /*8ed0*/  ULOP3.LUT UR7, URZ, UR10, URZ, 0x33, !UPT ;  /* 0x0000000a3f077292 */ /* 0x000fc4000f8e333f */
[----:B------:R-:W-:Y:S02]  /*8ee0*/  USHF.L.U32 UR10, UR14, UR9, URZ ;  /* 0x000000090e0a7299 */ /* 0x000fe4000800063f */
[----:B------:R-:W-:Y:S02]  /*8ef0*/  ULOP3.LUT UR9, UR9, 0x3, URZ, 0xfc, !UPT ;  /* 0x0000000309097892 */ /* 0x000fe4000f8efc3f */
[----:B------:R-:W-:Y:S02]  /*8f00*/  USHF.L.U32 UR11, UR14, UR11, URZ ;  /* 0x0000000b0e0b7299 */ /* 0x000fe4000800063f */
[----:B------:R-:W-:Y:S02]  /*8f10*/  USHF.L.U32 UR12, UR14, UR12, URZ ;  /* 0x0000000c0e0c7299 */ /* 0x000fe4000800063f */
[----:B------:R-:W-:Y:S02]  /*8f20*/  USEL UR8, UR8, 0xffff, !UP0 ;  /* 0x0000ffff08087887 */ /* 0x000fe4000c000000 */
[----:B------:R-:W-:-:S02]  /*8f30*/  USHF.L.U32 UR9, UR14, UR9, URZ ;  /* 0x000000090e097299 */ /* 0x000fc4000800063f */
[----:B------:R-:W-:Y:S02]  /*8f40*/  ULOP3.LUT UR10, UR12, UR10, UR11, 0xfe, !UPT ;  /* 0x0000000a0c0a7292 */ /* 0x000fe4000f8efe0b */
[----:B------:R-:W-:Y:S02]  /*8f50*/  ULOP3.LUT UR8, UR8, 0xffff, URZ, 0xc0, !UPT ;  /* 0x0000ffff08087892 */ /* 0x000fe4000f8ec03f */
[----:B------:R-:W-:Y:S02]  /*8f60*/  ULEA UR28, UR24, 0x180, 0xc ;  /* 0x00000180181c7891 */ /* 0x000fe4000f8e603f */
[----:B------:R-:W-:Y:S02]  /*8f70*/  ULOP3.LUT UR6, UR6, 0xc0, URZ, 0xc0, !UPT ;  /* 0x000000c006067892 */ /* 0x000fe4000f8ec03f */
[----:B------:R-:W-:Y:S02]  /*8f80*/  UIADD3 UR13, UR13, 0xa180, URZ ;  /* 0x0000a1800d0d7890 */ /* 0x000fe4000fffe03f */
[----:B------:R-:W-:-:S02]  /*8f90*/  ULOP3.LUT UR18, UR10, UR9, URZ, 0xfc, !UPT ;  /* 0x000000090a127292 */ /* 0x000fc4000f8efc3f */
[----:B------:R-:W-:-:S12]  /*8fa0*/  USHF.L.U32 UR19, UR19, UR8, URZ ;  /* 0x0000000813137299 */ /* 0x000fd8000800063f */
.L_x_311:
[----:B------:R-:W-:-:S03]  /*8fb0*/  UMOV UR8, 0xffffffff ;  /* 0xffffffff00087882 */ /* 0x000fc60000000000 */
[----:B------:R-:W-:Y:S05]  /*8fc0*/  BRA.DIV UR8, `(.L_x_300) ;  /* 0x0000001208107947 */ /* 0x000fea000b800000 */
[----:B------:R-:W-:-:S13]  /*8fd0*/  ELECT P6, URZ, PT ;  /* 0x00000000003f782f */ /* 0x000fda00038c0000 */
.L_x_325:
[----:B------:R-:W0:Y:S01]  /*8fe0*/  LDC R3, c[0x0][0x28c] ;  /* 0x0000a300ff037b82 */ /* 0x000e220000000800 */
[----:B------:R-:W-:Y:S01]  /*8ff0*/  BSSY B1, `(.L_x_301) ;  /* 0x000003a000017945 */ /* 0x000fe20003800000 */
[----:B0-----:R-:W-:-:S13]  /*9000*/  ISETP.LT.OR P6, PT, R3, 0x1, !P6 ;  /* 0x000000010300780c */ /* 0x001fda00077c1670 */
[----:B------:R-:W-:Y:S05]  /*9010*/  @P6 BRA `(.L_x_302) ;  /* 0x0000000000dc6947 */ /* 0x000fea0003800000 */
[----:B------:R-:W-:Y:S01]  /*9020*/  LEA R19, R19, UR24, 0x1 ;  /* 0x0000001813137c11 */ /* 0x000fe2000f8e08ff */
[----:B------:R-:W-:Y:S01]  /*9030*/  IMAD.MOV.U32 R12, RZ, RZ, RZ ;  /* 0x000000ffff0c7224 */ /* 0x000fe200078e00ff */
[----:B------:R-:W-:Y:S01]  /*9040*/  LEA R22, R22, UR6, 0x8 ;  /* 0x0000000616167c11 */ /* 0x000fe2000f8e40ff */
[----:B------:R-:W-:Y:S02]  /*9050*/  IMAD.U32 R13, RZ, RZ, UR25 ;  /* 0x00000019ff0d7e24 */ /* 0x000fe4000f8e00ff */
[----:B------:R-:W-:Y:S02]  /*9060*/  IMAD.MOV.U32 R3, RZ, RZ, R0 ;  /* 0x000000ffff037224 */ /* 0x000fe400078e0000 */
[----:B------:R-:W-:Y:S02]  /*9070*/  IMAD.MOV.U32 R4, RZ, RZ, R7 ;  /* 0x000000ffff047224 */ /* 0x000fe400078e0007 */
[----:B------:R-:W-:-:S07]  /*9080*/  IMAD.SHL.U32 R19, R19, 0x20, RZ ;  /* 0x0000002013137824 */ /* 0x000fce00078e00ff */
.L_x_306:
[----:B------:R-:W0:Y:S01]  /*9090*/  S2R R10, SR_CgaCtaId ;  /* 0x00000000000a7919 */ /* 0x000e220000008800 */
[----:B------:R-:W-:Y:S01]  /*90a0*/  MOV R5, 0x400 ;  /* 0x0000040000057802 */ /* 0x000fe20000000f00 */
[----:B------:R-:W1:Y:S03]  /*90b0*/  @!P2 LDC R9, c[0x0][0x500] ;  /* 0x00014000ff09ab82 */ /* 0x000e660000000800 */
[----:B0-----:R-:W-:Y:S02]  /*90c0*/  LEA R11, R10, R5, 0x18 ;  /* 0x000000050a0b7211 */ /* 0x001fe400078ec0ff */
[----:B------:R-:W-:-:S03]  /*90d0*/  SHF.L.U32 R5, R3, 0x1f, RZ ;  /* 0x0000001f03057819 */ /* 0x000fc600000006ff */
[----:B------:R-:W-:-:S04]  /*90e0*/  IMAD R10, R4, 0x8, R11 ;  /* 0x00000008040a7824 */ /* 0x000fc800078e020b */
[----:B------:R-:W0:Y:S02]  /*90f0*/  SYNCS.PHASECHK.TRANS64.TRYWAIT P1, [R10+URZ+0x28], R5 ;  /* 0x000028050a0075a7 */ /* 0x000e24000802017f */
[----:B01----:R-:W-:Y:S05]  /*9100*/  @!P1 BRA `(.L_x_303) ;  /* 0x0000000c00e09947 */ /* 0x003fea0003800000 */
.L_x_326:
[----:B0-----:R-:W-:Y:S01]  /*9110*/  PRMT R5, R6, 0x9910, RZ ;  /* 0x0000991006057816 */ /* 0x001fe200000000ff */
[----:B------:R0:W-:Y:S03]  /*9120*/  @!P2 SYNCS.ARRIVE.TRANS64 RZ, [R10+URZ], R9 ;  /* 0x000000090affa9a7 */ /* 0x0001e6000800003f */
[----:B------:R-:W-:-:S13]  /*9130*/  ISETP.NE.AND P1, PT, R5, 0x2, PT ;  /* 0x000000020500780c */ /* 0x000fda0003f25270 */
[----:B0-----:R-:W-:Y:S05]  /*9140*/  @P1 BRA `(.L_x_304) ;  /* 0x0000000000041947 */ /* 0x001fea0003800000 */
[----:B------:R-:W-:Y:S01]  /*9150*/  BPT.TRAP 0x1 ;  /* 0x000000040000795c */ /* 0x000fe20000300000 */
.L_x_304:
[----:B------:R-:W-:Y:S05]  /*9160*/  @P0 BRA `(.L_x_305) ;  /* 0x0000000000040947 */ /* 0x000fea0003800000 */
[----:B------:R-:W-:Y:S01]  /*9170*/  BPT.TRAP 0x1 ;  /* 0x000000040000795c */ /* 0x000fe20000300000 */
.L_x_305:
[----:B------:R-:W-:Y:S01]  /*9180*/  R2UR UR11, R4 ;  /* 0x00000000040b72ca */ /* 0x000fe200000e0000 */
[----:B------:R-:W-:Y:S01]  /*9190*/  VIADD R13, R13, 0xffffffff ;  /* 0xffffffff0d0d7836 */ /* 0x000fe20000000000 */
[----:B------:R-:W-:Y:S01]  /*91a0*/  R2UR UR21, R11 ;  /* 0x000000000b1572ca */ /* 0x000fe200000e0000 */
[----:B------:R-:W-:Y:S01]  /*91b0*/  UIADD3 UR14, UP0, UR26, 0xf0, URZ ;  /* 0x000000f01a0e7890 */ /* 0x000fe2000ff1e03f */
[----:B------:R-:W-:Y:S01]  /*91c0*/  R2UR UR22, R19 ;  /* 0x00000000131672ca */ /* 0x000fe200000e0000 */
[----:B------:R-:W-:Y:S01]  /*91d0*/  UIADD3 UR30, UP1, UR26, 0x1f0, URZ ;  /* 0x000001f01a1e7890 */ /* 0x000fe2000ff3e03f */
[----:B------:R-:W-:Y:S01]  /*91e0*/  R2UR UR9, R10 ;  /* 0x000000000a0972ca */ /* 0x000fe200000e0000 */
[----:B------:R-:W-:Y:S01]  /*91f0*/  UIADD3.X UR15, URZ, UR27, URZ, UP0, !UPT ;  /* 0x0000001b3f0f7290 */ /* 0x000fe200087fe43f */
[----:B------:R-:W-:Y:S01]  /*9200*/  R2UR UR10, R12 ;  /* 0x000000000c0a72ca */ /* 0x000fe200000e0000 */
[----:B------:R-:W-:Y:S01]  /*9210*/  UPRMT UR20, URZ, 0x5410, UR19 ;  /* 0x000054103f147896 */ /* 0x000fe20008000013 */
[----:B------:R-:W-:Y:S01]  /*9220*/  R2UR UR12, R2 ;  /* 0x00000000020c72ca */ /* 0x000fe200000e0000 */
[----:B------:R-:W-:Y:S01]  /*9230*/  VIADD R4, R4, 0x1 ;  /* 0x0000000104047836 */ /* 0x000fe20000000000 */
[----:B------:R-:W-:Y:S01]  /*9240*/  R2UR UR23, R22 ;  /* 0x00000000161772ca */ /* 0x000fe200000e0000 */
[----:B------:R-:W-:Y:S01]  /*9250*/  ULEA UR8, UR11, UR28, 0xd ;  /* 0x0000001c0b087291 */ /* 0x000fe2000f8e683f */
[----:B------:R-:W-:Y:S01]  /*9260*/  ISETP.GT.AND P3, PT, R13, 0x1, PT ;  /* 0x000000010d00780c */ /* 0x000fe20003f64270 */
[----:B------:R-:W-:Y:S01]  /*9270*/  ULEA UR11, UR11, UR13, 0xf ;  /* 0x0000000d0b0b7291 */ /* 0x000fe2000f8e783f */
[----:B------:R-:W-:Y:S01]  /*9280*/  ISETP.NE.AND P1, PT, R4, 0x5, PT ;  /* 0x000000050400780c */ /* 0x000fe20003f25270 */
[----:B------:R-:W-:Y:S01]  /*9290*/  UIADD3 UR8, UR21, UR8, URZ ;  /* 0x0000000815087290 */ /* 0x000fe2000fffe03f */
[----:B------:R-:W-:Y:S01]  /*92a0*/  VIADD R12, R12, 0x80 ;  /* 0x000000800c0c7836 */ /* 0x000fe20000000000 */
[----:B------:R-:W-:Y:S01]  /*92b0*/  UIADD3 UR21, UR21, UR11, URZ ;  /* 0x0000000b15157290 */ /* 0x000fe2000fffe03f */
[----:B------:R-:W-:Y:S01]  /*92c0*/  SEL R10, RZ, 0x1, P1 ;  /* 0x00000001ff0a7807 */ /* 0x000fe20000800000 */
[----:B------:R-:W-:Y:S01]  /*92d0*/  UPRMT UR29, URZ, 0x5410, UR18 ;  /* 0x000054103f1d7896 */ /* 0x000fe20008000012 */
[----:B------:R-:W-:Y:S01]  /*92e0*/  SEL R4, R4, RZ, P1 ;  /* 0x000000ff04047207 */ /* 0x000fe20000800000 */
[----:B------:R-:W-:Y:S01]  /*92f0*/  UIADD3.X UR31, URZ, UR27, URZ, UP1, !UPT ;  /* 0x0000001b3f1f7290 */ /* 0x000fe20008ffe43f */
[----:B------:R-:W-:Y:S01]  /*9300*/  LOP3.LUT R3, R3, R10, RZ, 0x3c, !PT ;  /* 0x0000000a03037212 */ /* 0x000fe200078e3cff */
[----:B------:R-:W-:Y:S01]  /*9310*/  UMOV UR16, 0x0 ;  /* 0x0000000000107882 */ /* 0x000fe20000000000 */
[----:B------:R-:W-:Y:S01]  /*9320*/  UMOV UR17, 0x10000000 ;  /* 0x1000000000117882 */ /* 0x000fe20000000000 */
[----:B------:R-:W-:-:S02]  /*9330*/  UMOV UR11, UR22 ;  /* 0x00000016000b7c82 */ /* 0x000fc40008000000 */
[----:B------:R0:W-:Y:S02]  /*9340*/  UTMALDG.3D.MULTICAST [UR8], [UR14], UR20, desc[UR16] ;  /* 0x000010080e0073b4 */ /* 0x0001e40008011814 */
[----:B0-----:R-:W-:Y:S01]  /*9350*/  UMOV UR8, UR21 ;  /* 0x0000001500087c82 */ /* 0x001fe20008000000 */
[----:B------:R-:W-:Y:S02]  /*9360*/  UMOV UR11, UR23 ;  /* 0x00000017000b7c82 */ /* 0x000fe40008000000 */
[----:B------:R0:W-:Y:S02]  /*9370*/  UTMALDG.3D.MULTICAST [UR8], [UR30], UR29, desc[UR16] ;  /* 0x000010081e0073b4 */ /* 0x0001e4000801181d */
[----:B0-----:R-:W-:Y:S05]  /*9380*/  @P3 BRA `(.L_x_306) ;  /* 0xfffffffc00403947 */ /* 0x001fea000383ffff */
.L_x_302:
[----:B------:R-:W-:Y:S05]  /*9390*/  BSYNC B1 ;  /* 0x0000000000017941 */ /* 0x000fea0003800000 */
.L_x_301:
[----:B------:R-:W2:Y:S01]  /*93a0*/  LDL.64 R10, [R1] ;  /* 0x00000000010a7983 */ /* 0x000ea20000100a00 */
[----:B------:R-:W-:Y:S01]  /*93b0*/  LOP3.LUT P4, RZ, R8, 0xff, RZ, 0xc0, !PT ;  /* 0x000000ff08ff7812 */ /* 0x000fe2000788c0ff */
[----:B------:R-:W-:Y:S01]  /*93c0*/  VIADD R4, R7, UR40 ;  /* 0x0000002807047c36 */ /* 0x000fe20008000000 */
[----:B------:R-:W-:Y:S01]  /*93d0*/  ULDC.64 UR8, c[0x0][0x650] ;  /* 0x0001940000087ab9 */ /* 0x000fe20000000a00 */
[----:B------:R-:W-:Y:S01]  /*93e0*/  IMAD.U32 R7, RZ, RZ, UR40 ;  /* 0x00000028ff077e24 */ /* 0x000fe2000f8e00ff */
[----:B------:R-:W-:Y:S01]  /*93f0*/  UISETP.GE.U32.AND UP0, UPT, UR40, 0x5, UPT ;  /* 0x000000052800788c */ /* 0x000fe2000bf06070 */
[----:B------:R-:W-:Y:S01]  /*9400*/  BSSY B1, `(.L_x_307) ;  /* 0x000006f000017945 */ /* 0x000fe20003800000 */
[----:B------:R-:W-:Y:S01]  /*9410*/  ISETP.GT.U32.AND P1, PT, R4, 0x4, PT ;  /* 0x000000040400780c */ /* 0x000fe20003f24070 */
[----:B------:R-:W-:Y:S01]  /*9420*/  IMAD.MOV.U32 R19, RZ, RZ, -0x1 ;  /* 0xffffffffff137424 */ /* 0x000fe200078e00ff */
[----:B------:R-:W-:Y:S01]  /*9430*/  PRMT R8, RZ, 0x7610, R8 ;  /* 0x00007610ff087816 */ /* 0x000fe20000000008 */
[----:B------:R-:W-:Y:S01]  /*9440*/  IMAD.MOV.U32 R22, RZ, RZ, -0x1 ;  /* 0xffffffffff167424 */ /* 0x000fe200078e00ff */
[----:B------:R-:W-:-:S02]  /*9450*/  ISETP.LT.U32.AND P1, PT, R7, 0x5, P1 ;  /* 0x000000050700780c */ /* 0x000fc40000f21070 */
[----:B------:R-:W-:Y:S01]  /*9460*/  PLOP3.LUT P3, PT, PT, PT, UP0, 0x80, 0x0 ;  /* 0x000000000000781c */ /* 0x000fe20003f6f008 */
[----:B------:R-:W0:Y:S01]  /*9470*/  @P4 S2R R3, SR_CgaCtaId ;  /* 0x0000000000034919 */ /* 0x000e220000008800 */
[----:B------:R-:W-:-:S04]  /*9480*/  @P4 MOV R2, 0x400 ;  /* 0x0000040000024802 */ /* 0x000fc80000000f00 */
[----:B0-----:R-:W-:Y:S01]  /*9490*/  @P4 LEA R5, R3, R2, 0x18 ;  /* 0x0000000203054211 */ /* 0x001fe200078ec0ff */
[----:B------:R-:W-:-:S03]  /*94a0*/  IMAD.WIDE.U32 R2, R4, -0x33333333, RZ ;  /* 0xcccccccd04027825 */ /* 0x000fc600078e00ff */
[----:B------:R0:W-:Y:S01]  /*94b0*/  @P4 SYNCS.ARRIVE.TRANS64.A1T0 RZ, [R5+URZ+0x88], RZ ;  /* 0x000088ff05ff49a7 */ /* 0x0001e2000810003f */
[----:B------:R-:W-:Y:S01]  /*94c0*/  IMAD.MOV.U32 R2, RZ, RZ, -0x1 ;  /* 0xffffffffff027424 */ /* 0x000fe200078e00ff */
[----:B0-----:R-:W-:Y:S02]  /*94d0*/  SHF.R.U32.HI R5, RZ, 0x2, R3 ;  /* 0x00000002ff057819 */ /* 0x001fe40000011603 */
[----:B------:R-:W-:-:S03]  /*94e0*/  SEL R3, RZ, 0x1, !P1 ;  /* 0x00000001ff037807 */ /* 0x000fc60004800000 */
[----:B------:R-:W-:Y:S01]  /*94f0*/  IMAD R7, R5, -0x5, R4 ;  /* 0xfffffffb05077824 */ /* 0x000fe200078e0204 */
[----:B------:R-:W-:Y:S02]  /*9500*/  LOP3.LUT R0, R0, R3, RZ, 0x3c, !PT ;  /* 0x0000000300007212 */ /* 0x000fe400078e3cff */
[----:B------:R-:W-:Y:S02]  /*9510*/  PRMT R3, RZ, 0x7610, R3 ;  /* 0x00007610ff037816 */ /* 0x000fe40000000003 */
[----:B------:R-:W-:Y:S02]  /*9520*/  @P3 LOP3.LUT R0, R0, 0x1, R5, 0x78, !PT ;  /* 0x0000000100003812 */ /* 0x000fe400078e7805 */
[----:B--2---:R-:W-:-:S04]  /*9530*/  IADD3 R18, P4, R18, R10, RZ ;  /* 0x0000000a12127210 */ /* 0x004fc80007f9e0ff */
[----:B------:R-:W-:Y:S01]  /*9540*/  ISETP.GE.U32.AND P1, PT, R18, UR8, PT ;  /* 0x0000000812007c0c */ /* 0x000fe2000bf26070 */
[----:B------:R-:W-:-:S05]  /*9550*/  IMAD.X R17, R17, 0x1, R23, P4 ;  /* 0x0000000111117824 */ /* 0x000fca00020e0617 */
[----:B------:R-:W-:-:S13]  /*9560*/  ISETP.GE.U32.AND.EX P1, PT, R17, UR9, PT, P1 ;  /* 0x0000000911007c0c */ /* 0x000fda000bf26110 */
[----:B------:R-:W-:Y:S05]  /*9570*/  @P1 BRA `(.L_x_308) ;  /* 0x00000004005c1947 */ /* 0x000fea0003800000 */
[----:B------:R-:W0:Y:S01]  /*9580*/  S2R R11, SR_CTAID.X ;  /* 0x00000000000b7919 */ /* 0x000e220000002500 */
[----:B------:R-:W-:Y:S01]  /*9590*/  ULDC.64 UR8, c[0x0][0x628] ;  /* 0x00018a0000087ab9 */ /* 0x000fe20000000a00 */
[----:B------:R-:W1:Y:S01]  /*95a0*/  LDC R12, c[0x0][0x144] ;  /* 0x00005100ff0c7b82 */ /* 0x000e620000000800 */
[----:B------:R-:W-:Y:S01]  /*95b0*/  ISETP.NE.U32.AND P1, PT, RZ, UR8, PT ;  /* 0x00000008ff007c0c */ /* 0x000fe2000bf25070 */
[----:B------:R-:W2:Y:S01]  /*95c0*/  S2R R9, SR_CTAID.Y ;  /* 0x0000000000097919 */ /* 0x000ea20000002600 */
[----:B------:R-:W-:Y:S01]  /*95d0*/  ULDC UR10, c[0x0][0x150] ;  /* 0x00005400000a7ab9 */ /* 0x000fe20000000800 */
[----:B------:R-:W-:Y:S01]  /*95e0*/  ULDC UR11, c[0x0][0x630] ;  /* 0x00018c00000b7ab9 */ /* 0x000fe20000000800 */
[----:B------:R-:W-:Y:S01]  /*95f0*/  ISETP.NE.AND.EX P1, PT, RZ, UR9, PT, P1 ;  /* 0x00000009ff007c0c */ /* 0x000fe2000bf25310 */
[----:B------:R-:W-:Y:S01]  /*9600*/  IMAD.MOV.U32 R2, RZ, RZ, R18 ;  /* 0x000000ffff027224 */ /* 0x000fe200078e0012 */
[----:B0-----:R-:W-:-:S05]  /*9610*/  I2FP.F32.U32 R3, R11 ;  /* 0x0000000b00037245 */ /* 0x001fca0000201000 */
[----:B------:R-:W-:Y:S01]  /*9620*/  FMUL R14, R3, UR10 ;  /* 0x0000000a030e7c20 */ /* 0x000fe20008400000 */
[----:B------:R-:W-:-:S05]  /*9630*/  IMAD.MOV.U32 R3, RZ, RZ, R17 ;  /* 0x000000ffff037224 */ /* 0x000fca00078e0011 */
[----:B--2---:R-:W-:Y:S05]  /*9640*/  @!P1 BRA `(.L_x_309) ;  /* 0x0000000000289947 */ /* 0x004fea0003800000 */
[----:B------:R-:W-:Y:S02]  /*9650*/  ULDC UR10, c[0x0][0x634] ;  /* 0x00018d00000a7ab9 */ /* 0x000fe40000000800 */
[----:B------:R-:W-:-:S05]  /*9660*/  IADD3 R3, P1, R18, UR10, RZ ;  /* 0x0000000a12037c10 */ /* 0x000fca000ff3e0ff */
[----:B------:R-:W-:-:S04]  /*9670*/  IMAD.X R13, RZ, RZ, R17, P1 ;  /* 0x000000ffff0d7224 */ /* 0x000fc800008e0611 */
[----:B------:R-:W-:-:S04]  /*9680*/  IMAD.WIDE.U32 R4, R13, UR8, RZ ;  /* 0x000000080d047c25 */ /* 0x000fc8000f8e00ff */
[----:B------:R-:W-:-:S04]  /*9690*/  IMAD.WIDE.U32 R4, P1, R3, UR9, R4 ;  /* 0x0000000903047c25 */ /* 0x000fc8000f820004 */
[----:B------:R-:W-:-:S04]  /*96a0*/  IMAD.WIDE.U32 R2, R3, UR8, RZ ;  /* 0x0000000803027c25 */ /* 0x000fc8000f8e00ff */
[----:B------:R-:W-:Y:S01]  /*96b0*/  IMAD.MOV.U32 R2, RZ, RZ, R5 ;  /* 0x000000ffff027224 */ /* 0x000fe200078e0005 */
[----:B------:R-:W-:Y:S01]  /*96c0*/  IADD3 RZ, P3, R3, R4, RZ ;  /* 0x0000000403ff7210 */ /* 0x000fe20007f7e0ff */
[----:B------:R-:W-:-:S04]  /*96d0*/  IMAD.X R3, RZ, RZ, RZ, P1 ;  /* 0x000000ffff037224 */ /* 0x000fc800008e06ff */
[----:B------:R-:W-:-:S08]  /*96e0*/  IMAD.WIDE.U32.X R2, R13, UR9, R2, P3 ;  /* 0x000000090d027c25 */ /* 0x000fd000098e0402 */
.L_x_309:
[--C-:B------:R-:W-:Y:S01]  /*96f0*/  SHF.R.U64 R10, R2, UR11, R3.reuse ;  /* 0x0000000b020a7c19 */ /* 0x100fe20008001203 */
[----:B------:R-:W0:Y:S01]  /*9700*/  F2I.U32.TRUNC.NTZ R14, R14 ;  /* 0x0000000e000e7305 */ /* 0x000e22000020f000 */
[----:B------:R-:W-:Y:S01]  /*9710*/  SHF.R.U32.HI R2, RZ, UR11, R3 ;  /* 0x0000000bff027c19 */ /* 0x000fe20008011603 */
[----:B------:R-:W-:Y:S01]  /*9720*/  ULDC.64 UR8, c[0x0][0x620] ;  /* 0x0001880000087ab9 */ /* 0x000fe20000000a00 */
[----:B------:R-:W-:Y:S01]  /*9730*/  IADD3 R5, P1, RZ, -R10, RZ ;  /* 0x8000000aff057210 */ /* 0x000fe20007f3e0ff */
[----:B------:R-:W-:Y:S01]  /*9740*/  IMAD.MOV.U32 R3, RZ, RZ, R17 ;  /* 0x000000ffff037224 */ /* 0x000fe200078e0011 */
[----:B------:R-:W-:-:S03]  /*9750*/  ULDC.64 UR10, c[0x0][0x640] ;  /* 0x00019000000a7ab9 */ /* 0x000fc60000000a00 */
[----:B------:R-:W-:Y:S01]  /*9760*/  IMAD.X R2, RZ, RZ, ~R2, P1 ;  /* 0x000000ffff027224 */ /* 0x000fe200008e0e02 */
[----:B------:R-:W-:-:S03]  /*9770*/  ISETP.NE.U32.AND P1, PT, RZ, UR10, PT ;  /* 0x0000000aff007c0c */ /* 0x000fc6000bf25070 */
[----:B------:R-:W-:Y:S01]  /*9780*/  IMAD R4, R2, UR8, RZ ;  /* 0x0000000802047c24 */ /* 0x000fe2000f8e02ff */
[----:B------:R-:W-:Y:S01]  /*9790*/  ISETP.NE.AND.EX P1, PT, RZ, UR11, PT, P1 ;  /* 0x0000000bff007c0c */ /* 0x000fe2000bf25310 */
[----:B------:R-:W-:-:S04]  /*97a0*/  IMAD.MOV.U32 R2, RZ, RZ, R18 ;  /* 0x000000ffff027224 */ /* 0x000fc800078e0012 */
[----:B------:R-:W-:Y:S01]  /*97b0*/  IMAD.WIDE.U32 R2, R5, UR8, R2 ;  /* 0x0000000805027c25 */ /* 0x000fe2000f8e0002 */
[----:B------:R-:W-:-:S03]  /*97c0*/  ULDC UR8, c[0x0][0x618] ;  /* 0x0001860000087ab9 */ /* 0x000fc60000000800 */
[----:B------:R-:W-:Y:S01]  /*97d0*/  IMAD R5, R5, UR9, R4 ;  /* 0x0000000905057c24 */ /* 0x000fe2000f8e0204 */
[----:B------:R-:W-:Y:S01]  /*97e0*/  ULDC UR9, c[0x0][0x154] ;  /* 0x0000550000097ab9 */ /* 0x000fe20000000800 */
[----:B0-----:R-:W-:Y:S02]  /*97f0*/  IMAD.MOV R4, RZ, RZ, -R14 ;  /* 0x000000ffff047224 */ /* 0x001fe400078e0a0e */
[----:B------:R-:W0:Y:S01]  /*9800*/  LDC R14, c[0x0][0x148] ;  /* 0x00005200ff0e7b82 */ /* 0x000e220000000800 */
[----:B------:R-:W-:Y:S02]  /*9810*/  IMAD.IADD R3, R3, 0x1, R5 ;  /* 0x0000000103037824 */ /* 0x000fe400078e0205 */
[----:B-1----:R-:W-:Y:S01]  /*9820*/  IMAD R11, R12, R4, R11 ;  /* 0x000000040c0b7224 */ /* 0x002fe200078e020b */
[----:B------:R-:W-:Y:S02]  /*9830*/  I2FP.F32.U32 R4, R9 ;  /* 0x0000000900047245 */ /* 0x000fe40000201000 */
[----:B------:R-:W-:-:S02]  /*9840*/  SHF.R.U64 R12, R2, UR8, R3 ;  /* 0x00000008020c7c19 */ /* 0x000fc40008001203 */
[----:B------:R-:W-:Y:S01]  /*9850*/  SHF.R.U32.HI R3, RZ, UR8, R3 ;  /* 0x00000008ff037c19 */ /* 0x000fe20008011603 */
[----:B------:R-:W-:Y:S01]  /*9860*/  FMUL R4, R4, UR9 ;  /* 0x0000000904047c20 */ /* 0x000fe20008400000 */
[----:B------:R-:W-:Y:S02]  /*9870*/  ULDC UR8, c[0x0][0x608] ;  /* 0x0001820000087ab9 */ /* 0x000fe40000000800 */
[--C-:B------:R-:W-:Y:S01]  /*9880*/  SHF.R.U64 R15, R12, UR8, R3.reuse ;  /* 0x000000080c0f7c19 */ /* 0x100fe20008001203 */
[----:B------:R1:W2:Y:S01]  /*9890*/  F2I.U32.TRUNC.NTZ R20, R4 ;  /* 0x0000000400147305 */ /* 0x0002a2000020f000 */
[----:B------:R-:W-:Y:S01]  /*98a0*/  SHF.R.U32.HI R2, RZ, UR8, R3 ;  /* 0x00000008ff027c19 */ /* 0x000fe20008011603 */
[----:B------:R-:W-:-:S03]  /*98b0*/  ULDC UR8, c[0x0][0x658] ;  /* 0x0001960000087ab9 */ /* 0x000fc60000000800 */
[--C-:B------:R-:W-:Y:S02]  /*98c0*/  SHF.R.U64 R13, R15, UR8, R2.reuse ;  /* 0x000000080f0d7c19 */ /* 0x100fe40008001202 */
[----:B------:R-:W-:-:S03]  /*98d0*/  SHF.R.U32.HI R19, RZ, UR8, R2 ;  /* 0x00000008ff137c19 */ /* 0x000fc60008011602 */
[----:B------:R-:W-:Y:S02]  /*98e0*/  IMAD.MOV.U32 R2, RZ, RZ, R13 ;  /* 0x000000ffff027224 */ /* 0x000fe400078e000d */
[----:B------:R-:W-:Y:S01]  /*98f0*/  IMAD.MOV.U32 R3, RZ, RZ, R19 ;  /* 0x000000ffff037224 */ /* 0x000fe200078e0013 */
[----:B-1----:R-:W-:Y:S06]  /*9900*/  @!P1 BRA `(.L_x_310) ;  /* 0x0000000000289947 */ /* 0x002fec0003800000 */
        /* <DEDUP_REMOVED lines=10> */
.L_x_310:
[----:B------:R-:W1:Y:S01]  /*99b0*/  LDC R4, c[0x0][0x65c] ;  /* 0x00019700ff047b82 */ /* 0x000e620000000800 */
[----:B------:R-:W-:Y:S01]  /*99c0*/  ULDC UR8, c[0x0][0x648] ;  /* 0x0001920000087ab9 */ /* 0x000fe20000000800 */
[----:B------:R-:W-:Y:S01]  /*99d0*/  LOP3.LUT R15, R15, UR7, RZ, 0xc0, !PT ;  /* 0x000000070f0f7c12 */ /* 0x000fe2000f8ec0ff */
[----:B--2---:R-:W-:Y:S01]  /*99e0*/  IMAD.MOV R20, RZ, RZ, -R20 ;  /* 0x000000ffff147224 */ /* 0x004fe200078e0a14 */
[----:B------:R-:W-:Y:S01]  /*99f0*/  SHF.R.U64 R2, R2, UR8, R3 ;  /* 0x0000000802027c19 */ /* 0x000fe20008001203 */
[----:B------:R-:W-:Y:S01]  /*9a00*/  ULDC UR8, c[0x0][0x638] ;  /* 0x00018e0000087ab9 */ /* 0x000fe20000000800 */
[----:B------:R-:W-:Y:S01]  /*9a10*/  LOP3.LUT R12, R12, UR4, RZ, 0xc0, !PT ;  /* 0x000000040c0c7c12 */ /* 0x000fe2000f8ec0ff */
[----:B------:R-:W-:Y:S01]  /*9a20*/  ULDC UR9, c[0x0][0x610] ;  /* 0x0001840000097ab9 */ /* 0x000fe20000000800 */
[----:B------:R-:W-:Y:S01]  /*9a30*/  IMAD.MOV.U32 R3, RZ, RZ, 0x1 ;  /* 0x00000001ff037424 */ /* 0x000fe200078e00ff */
[----:B-1----:R-:W-:Y:S01]  /*9a40*/  ISETP.NE.AND P1, PT, R4, 0x1, PT ;  /* 0x000000010400780c */ /* 0x002fe20003f25270 */
[----:B------:R-:W-:-:S02]  /*9a50*/  IMAD.MOV R4, RZ, RZ, -R2 ;  /* 0x000000ffff047224 */ /* 0x000fc400078e0a02 */
[----:B------:R-:W-:Y:S02]  /*9a60*/  IMAD R2, R2, UR5, R15 ;  /* 0x0000000502027c24 */ /* 0x000fe4000f8e020f */
[----:B------:R-:W-:Y:S01]  /*9a70*/  IMAD R13, R4, UR8, R13 ;  /* 0x00000008040d7c24 */ /* 0x000fe2000f8e020d */
[----:B------:R-:W-:-:S07]  /*9a80*/  ULDC UR8, c[0x0][0x600] ;  /* 0x0001800000087ab9 */ /* 0x000fce0000000800 */
[----:B0-----:R-:W-:-:S04]  /*9a90*/  @P1 IMAD R11, R14, R20, R9 ;  /* 0x000000140e0b1224 */ /* 0x001fc800078e0209 */
[----:B------:R-:W-:Y:S02]  /*9aa0*/  IMAD R11, R2, UR9, R11 ;  /* 0x00000009020b7c24 */ /* 0x000fe4000f8e020b */
[----:B------:R-:W-:-:S05]  /*9ab0*/  IMAD R2, R13, UR8, R12 ;  /* 0x000000080d027c24 */ /* 0x000fca000f8e020c */
[----:B------:R-:W-:Y:S02]  /*9ac0*/  SEL R22, R2, R11, !P1 ;  /* 0x0000000b02167207 */ /* 0x000fe40004800000 */
[----:B------:R-:W-:Y:S01]  /*9ad0*/  SEL R19, R11, R2, !P1 ;  /* 0x000000020b137207 */ /* 0x000fe20004800000 */
[----:B------:R-:W-:-:S07]  /*9ae0*/  IMAD.MOV.U32 R2, RZ, RZ, R10 ;  /* 0x000000ffff027224 */ /* 0x000fce00078e000a */
.L_x_308:
[----:B------:R-:W-:Y:S05]  /*9af0*/  BSYNC B1 ;  /* 0x0000000000017941 */ /* 0x000fea0003800000 */
.L_x_307:
[----:B------:R-:W-:-:S13]  /*9b00*/  LOP3.LUT P1, RZ, R3, 0xff, RZ, 0xc0, !PT ;  /* 0x000000ff03ff7812 */ /* 0x000fda000782c0ff */
[----:B------:R-:W-:Y:S05]  /*9b10*/  @P1 BRA `(.L_x_311) ;  /* 0xfffffff400241947 */ /* 0x000fea000383ffff */
[----:B------:R-:W-:Y:S05]  /*9b20*/  BSYNC B0 ;  /* 0x0000000000007941 */ /* 0x000fea0003800000 */
.L_x_299:
[----:B------:R-:W-:-:S03]  /*9b30*/  UMOV UR8, 0xffffffff ;  /* 0xffffffff00087882 */ /* 0x000fc60000000000 */
[----:B------:R-:W-:Y:S05]  /*9b40*/  BRA.DIV UR8, `(.L_x_312) ;  /* 0x0000000608647947 */ /* 0x000fea000b800000 */
[----:B------:R-:W-:-:S13]  /*9b50*/  ELECT P6, URZ, PT ;  /* 0x00000000003f782f */ /* 0x000fda00038c0000 */
.L_x_329:
[----:B------:R-:W-:Y:S04]  /*9b60*/  BSSY B0, `(.L_x_313) ;  /* 0x0000034000007945 */ /* 0x000fe80003800000 */
[----:B------:R-:W-:Y:S05]  /*9b70*/  @!P6 BRA `(.L_x_314) ;  /* 0x0000000000c8e947 */ /* 0x000fea0003800000 */
[----:B------:R-:W-:-:S04]  /*9b80*/  LOP3.LUT R16, R16, 0x2, RZ, 0xfc, !PT ;  /* 0x0000000210107812 */ /* 0x000fc800078efcff */
[----:B------:R-:W-:-:S13]  /*9b90*/  ISETP.NE.AND P0, PT, R16, 0x3, PT ;  /* 0x000000031000780c */ /* 0x000fda0003f05270 */
[----:B------:R-:W-:Y:S05]  /*9ba0*/  @!P0 BRA `(.L_x_315) ;  /* 0x0000000000048947 */ /* 0x000fea0003800000 */
[----:B------:R-:W-:Y:S01]  /*9bb0*/  BPT.TRAP 0x1 ;  /* 0x000000040000795c */ /* 0x000fe20000300000 */
.L_x_315:
[----:B------:R-:W0:Y:S01]  /*9bc0*/  S2R R3, SR_CgaCtaId ;  /* 0x0000000000037919 */ /* 0x000e220000008800 */
[----:B------:R-:W-:Y:S02]  /*9bd0*/  MOV R2, 0x400 ;  /* 0x0000040000027802 */ /* 0x000fe40000000f00 */
[----:B------:R-:W-:Y:S02]  /*9be0*/  SHF.L.U32 R4, R0, 0x1f, RZ ;  /* 0x0000001f00047819 */ /* 0x000fe400000006ff */
[----:B0-----:R-:W-:-:S05]  /*9bf0*/  LEA R2, R3, R2, 0x18 ;  /* 0x0000000203027211 */ /* 0x001fca00078ec0ff */
[----:B------:R-:W-:-:S04]  /*9c00*/  VIADD R2, R2, 0x28 ;  /* 0x0000002802027836 */ /* 0x000fc80000000000 */
[C---:B------:R-:W-:Y:S02]  /*9c10*/  IMAD R9, R7.reuse, 0x8, R2 ;  /* 0x0000000807097824 */ /* 0x040fe400078e0202 */
[----:B------:R-:W-:Y:S02]  /*9c20*/  VIADD R7, R7, 0x1 ;  /* 0x0000000107077836 */ /* 0x000fe40000000000 */
[----:B------:R-:W0:Y:S03]  /*9c30*/  SYNCS.PHASECHK.TRANS64.TRYWAIT P0, [R9+URZ], R4 ;  /* 0x00000004090075a7 */ /* 0x000e26000800017f */
[----:B------:R-:W-:-:S04]  /*9c40*/  ISETP.NE.AND P1, PT, R7, 0x5, PT ;  /* 0x000000050700780c */ /* 0x000fc80003f25270 */
[----:B------:R-:W-:Y:S02]  /*9c50*/  SEL R3, RZ, 0x1, P1 ;  /* 0x00000001ff037807 */ /* 0x000fe40000800000 */
[----:B------:R-:W-:Y:S02]  /*9c60*/  SEL R7, R7, RZ, P1 ;  /* 0x000000ff07077207 */ /* 0x000fe40000800000 */
[----:B------:R-:W-:-:S03]  /*9c70*/  LOP3.LUT R6, R0, R3, RZ, 0x3c, !PT ;  /* 0x0000000300067212 */ /* 0x000fc600078e3cff */
[----:B------:R-:W-:Y:S01]  /*9c80*/  IMAD R8, R7, 0x8, R2 ;  /* 0x0000000807087824 */ /* 0x000fe200078e0202 */
[----:B------:R-:W-:Y:S01]  /*9c90*/  SHF.L.U32 R5, R6, 0x1f, RZ ;  /* 0x0000001f06057819 */ /* 0x000fe200000006ff */
[----:B0-----:R-:W-:Y:S06]  /*9ca0*/  @!P0 BRA `(.L_x_316) ;  /* 0x00000004002c8947 */ /* 0x001fec0003800000 */
.L_x_330:
[----:B------:R-:W1:Y:S01]  /*9cb0*/  SYNCS.PHASECHK.TRANS64.TRYWAIT P0, [R8+URZ], R5 ;  /* 0x00000005080075a7 */ /* 0x000e62000800017f */
[----:B------:R-:W-:-:S05]  /*9cc0*/  VIADD R0, R7, 0x1 ;  /* 0x0000000107007836 */ /* 0x000fca0000000000 */
[----:B------:R-:W-:-:S04]  /*9cd0*/  ISETP.NE.AND P1, PT, R0, 0x5, PT ;  /* 0x000000050000780c */ /* 0x000fc80003f25270 */
[----:B------:R-:W-:Y:S02]  /*9ce0*/  SEL R3, RZ, 0x1, P1 ;  /* 0x00000001ff037807 */ /* 0x000fe40000800000 */
[----:B------:R-:W-:Y:S02]  /*9cf0*/  SEL R7, R0, RZ, P1 ;  /* 0x000000ff00077207 */ /* 0x000fe40000800000 */
[----:B------:R-:W-:-:S03]  /*9d00*/  LOP3.LUT R6, R6, R3, RZ, 0x3c, !PT ;  /* 0x0000000306067212 */ /* 0x000fc600078e3cff */
[----:B0-----:R-:W-:Y:S01]  /*9d10*/  IMAD R9, R7, 0x8, R2 ;  /* 0x0000000807097824 */ /* 0x001fe200078e0202 */
[----:B------:R-:W-:Y:S01]  /*9d20*/  SHF.L.U32 R4, R6, 0x1f, RZ ;  /* 0x0000001f06047819 */ /* 0x000fe200000006ff */
[----:B-1----:R-:W-:Y:S06]  /*9d30*/  @!P0 BRA `(.L_x_317) ;  /* 0x00000004001c8947 */ /* 0x002fec0003800000 */
.L_x_331:
[----:B------:R-:W1:Y:S01]  /*9d40*/  SYNCS.PHASECHK.TRANS64.TRYWAIT P0, [R9+URZ], R4 ;  /* 0x00000004090075a7 */ /* 0x000e62000800017f */
[----:B------:R-:W-:-:S05]  /*9d50*/  VIADD R0, R7, 0x1 ;  /* 0x0000000107007836 */ /* 0x000fca0000000000 */
[----:B------:R-:W-:-:S04]  /*9d60*/  ISETP.NE.AND P1, PT, R0, 0x5, PT ;  /* 0x000000050000780c */ /* 0x000fc80003f25270 */
[----:B------:R-:W-:Y:S02]  /*9d70*/  SEL R3, RZ, 0x1, P1 ;  /* 0x00000001ff037807 */ /* 0x000fe40000800000 */
[----:B------:R-:W-:Y:S02]  /*9d80*/  SEL R7, R0, RZ, P1 ;  /* 0x000000ff00077207 */ /* 0x000fe40000800000 */
[----:B------:R-:W-:-:S03]  /*9d90*/  LOP3.LUT R11, R6, R3, RZ, 0x3c, !PT ;  /* 0x00000003060b7212 */ /* 0x000fc600078e3cff */
[----:B------:R-:W-:Y:S01]  /*9da0*/  IMAD R6, R7, 0x8, R2 ;  /* 0x0000000807067824 */ /* 0x000fe200078e0202 */
[----:B0-----:R-:W-:Y:S01]  /*9db0*/  SHF.L.U32 R5, R11, 0x1f, RZ ;  /* 0x0000001f0b057819 */ /* 0x001fe200000006ff */
[----:B-1----:R-:W-:Y:S06]  /*9dc0*/  @!P0 BRA `(.L_x_318) ;  /* 0x00000004000c8947 */ /* 0x002fec0003800000 */
.L_x_332:
[----:B------:R-:W1:Y:S01]  /*9dd0*/  SYNCS.PHASECHK.TRANS64.TRYWAIT P0, [R6+URZ], R5 ;  /* 0x00000005060075a7 */ /* 0x000e62000800017f */
[----:B------:R-:W-:-:S05]  /*9de0*/  VIADD R0, R7, 0x1 ;  /* 0x0000000107007836 */ /* 0x000fca0000000000 */
[----:B------:R-:W-:-:S04]  /*9df0*/  ISETP.NE.AND P1, PT, R0, 0x5, PT ;  /* 0x000000050000780c */ /* 0x000fc80003f25270 */
[----:B0-----:R-:W-:Y:S02]  /*9e00*/  SEL R4, RZ, 0x1, P1 ;  /* 0x00000001ff047807 */ /* 0x001fe40000800000 */
[----:B------:R-:W-:Y:S02]  /*9e10*/  SEL R3, R0, RZ, P1 ;  /* 0x000000ff00037207 */ /* 0x000fe40000800000 */
[----:B------:R-:W-:Y:S01]  /*9e20*/  LOP3.LUT R0, R11, R4, RZ, 0x3c, !PT ;  /* 0x000000040b007212 */ /* 0x000fe200078e3cff */
[----:B-1----:R-:W-:Y:S06]  /*9e30*/  @!P0 BRA `(.L_x_319) ;  /* 0x0000000400048947 */ /* 0x002fec0003800000 */
.L_x_333:
[----:B------:R-:W-:Y:S01]  /*9e40*/  IMAD R3, R3, 0x8, R2 ;  /* 0x0000000803037824 */ /* 0x000fe200078e0202 */
[----:B------:R-:W-:-:S07]  /*9e50*/  SHF.L.U32 R0, R0, 0x1f, RZ ;  /* 0x0000001f00007819 */ /* 0x000fce00000006ff */
.L_x_320:
[----:B-1----:R1:W2:Y:S02]  /*9e60*/  SYNCS.PHASECHK.TRANS64.TRYWAIT P0, [R3+URZ], R0 ;  /* 0x00000000030075a7 */ /* 0x0022a4000800017f */
[----:B--2---:R-:W-:Y:S05]  /*9e70*/  @!P0 NANOSLEEP.SYNCS 0x989680 ;  /* 0x009896800000895d */ /* 0x004fea0003900000 */
[----:B------:R-:W2:Y:S02]  /*9e80*/  @!P0 SYNCS.PHASECHK.TRANS64 P0, [R3+URZ], R0 ;  /* 0x00000000030085a7 */ /* 0x000ea4000800007f */
[----:B--2---:R-:W-:Y:S05]  /*9e90*/  @!P0 BRA `(.L_x_320) ;  /* 0xfffffffc00f08947 */ /* 0x004fea000383ffff */
.L_x_314:
[----:B------:R-:W-:Y:S05]  /*9ea0*/  BSYNC B0 ;  /* 0x0000000000007941 */ /* 0x000fea0003800000 */
.L_x_313:
[----:B------:R-:W-:Y:S05]  /*9eb0*/  EXIT ;  /* 0x000000000000794d */ /* 0x000fea0003800000 */
.L_x_19:
[----:B-1----:R1:W2:Y:S02]  /*9ec0*/  SYNCS.PHASECHK.TRANS64.TRYWAIT P0, [R161+URZ], R0 ;  /* 0x00000000a10075a7 */ /* 0x0022a4000800017f */
[----:B--2---:R-:W-:Y:S05]  /*9ed0*/  @!P0 NANOSLEEP.SYNCS 0x989680 ;  /* 0x009896800000895d */ /* 0x004fea0003900000 */
[----:B------:R-:W2:Y:S02]  /*9ee0*/  @!P0 SYNCS.PHASECHK.TRANS64 P0, [R161+URZ], R0 ;  /* 0x00000000a10085a7 */ /* 0x000ea4000800007f */
[----:B--2---:R-:W-:Y:S05]  /*9ef0*/  @!P0 BRA `(.L_x_19) ;  /* 0xfffffffc00f08947 */ /* 0x004fea000383ffff */
[----:B------:R-:W-:Y:S05]  /*9f00*/  BRA `(.L_x_321) ;  /* 0xffffff7800007947 */ /* 0x000fea000383ffff */
.L_x_24:
[----:B--2---:R2:W3:Y:S02]  /*9f10*/  SYNCS.PHASECHK.TRANS64.TRYWAIT P1, [R3+URZ], R0 ;  /* 0x00000000030075a7 */ /* 0x0044e4000802017f */
[----:B---3--:R-:W-:Y:S05]  /*9f20*/  @!P1 NANOSLEEP.SYNCS 0x989680 ;  /* 0x009896800000995d */ /* 0x008fea0003900000 */
[----:B------:R-:W3:Y:S02]  /*9f30*/  @!P1 SYNCS.PHASECHK.TRANS64 P1, [R3+URZ], R0 ;  /* 0x00000000030095a7 */ /* 0x000ee4000802007f */
[----:B---3--:R-:W-:Y:S05]  /*9f40*/  @!P1 BRA `(.L_x_24) ;  /* 0xfffffffc00f09947 */ /* 0x008fea000383ffff */
[----:B------:R-:W-:Y:S05]  /*9f50*/  BRA `(.L_x_23) ;  /* 0xffffff7800707947 */ /* 0x000fea000383ffff */
.L_x_29:
[----:B--2---:R-:W-:-:S04]  /*9f60*/  IMAD.U32 R5, RZ, RZ, UR4 ;  /* 0x00000004ff057e24 */ /* 0x004fc8000f8e00ff */
[----:B------:R2:W3:Y:S03]  /*9f70*/  SYNCS.PHASECHK.TRANS64.TRYWAIT P1, [R5+URZ], R4 ;  /* 0x00000004050075a7 */ /* 0x0004e6000802017f */
[----:B---3--:R-:W-:Y:S05]  /*9f80*/  @!P1 NANOSLEEP.SYNCS 0x989680 ;  /* 0x009896800000995d */ /* 0x008fea0003900000 */
[----:B------:R-:W3:Y:S02]  /*9f90*/  @!P1 SYNCS.PHASECHK.TRANS64 P1, [R5+URZ], R4 ;  /* 0x00000004050095a7 */ /* 0x000ee4000802007f */
[----:B---3--:R-:W-:Y:S05]  /*9fa0*/  @!P1 BRA `(.L_x_29) ;  /* 0xfffffffc00ec9947 */ /* 0x008fea000383ffff */
[----:B------:R-:W-:Y:S05]  /*9fb0*/  BRA `(.L_x_28) ;  /* 0xffffff7c00407947 */ /* 0x000fea000383ffff */
.L_x_35:
[----:B-1----:R1:W2:Y:S02]  /*9fc0*/  SYNCS.PHASECHK.TRANS64.TRYWAIT P0, [R161+URZ+0x10], R0 ;  /* 0x00001000a10075a7 */ /* 0x0022a4000800017f */
[----:B--2---:R-:W-:Y:S05]  /*9fd0*/  @!P0 NANOSLEEP.SYNCS 0x989680 ;  /* 0x009896800000895d */ /* 0x004fea0003900000 */
[----:B------:R-:W2:Y:S02]  /*9fe0*/  @!P0 SYNCS.PHASECHK.TRANS64 P0, [R161+URZ+0x10], R0 ;  /* 0x00001000a10085a7 */ /* 0x000ea4000800007f */
[----:B--2---:R-:W-:Y:S05]  /*9ff0*/  @!P0 BRA `(.L_x_35) ;  /* 0xfffffffc00f08947 */ /* 0x004fea000383ffff */
[----:B------:R-:W-:Y:S05]  /*a000*/  BRA `(.L_x_322) ;  /* 0xffffff80008c7947 */ /* 0x000fea000383ffff */
.L_x_300:
[----:B------:R-:W-:Y:S01]  /*a010*/  BSSY B1, `(.L_x_323) ;  /* 0x0000006000017945 */ /* 0x000fe20003800000 */
[----:B------:R-:W-:-:S07]  /*a020*/  IMAD.MOV.U32 R15, RZ, RZ, -0x1 ;  /* 0xffffffffff0f7424 */ /* 0x000fce00078e00ff */
[----:B-----5:R-:W-:Y:S05]  /*a030*/  WARPSYNC.COLLECTIVE R15, `(.L_x_324) ;  /* 0x000000000f0c7348 */ /* 0x020fea0003c00000 */
[----:B------:R-:W-:Y:S02]  /*a040*/  ELECT P6, UR62, PT ;  /* 0x00000000003e782f */ /* 0x000fe400038c0000 */
[----:B------:R-:W-:Y:S01]  /*a050*/  MOV R14, UR62 ;  /* 0x0000003e000e7c02 */ /* 0x000fe20008000f00 */
[----:B-----5:R-:W-:Y:S10]  /*a060*/  ENDCOLLECTIVE ;  /* 0x000000000000791b */ /* 0x020ff40003800000 */
.L_x_324:
[----:B------:R-:W-:Y:S05]  /*a070*/  BSYNC B1 ;  /* 0x0000000000017941 */ /* 0x000fea0003800000 */
.L_x_323:
[----:B------:R-:W-:Y:S05]  /*a080*/  BRA `(.L_x_325) ;  /* 0xffffffec00d47947 */ /* 0x000fea000383ffff */
.L_x_303:
[----:B0-----:R0:W1:Y:S02]  /*a090*/  SYNCS.PHASECHK.TRANS64.TRYWAIT P1, [R10+URZ+0x28], R5 ;  /* 0x000028050a0075a7 */ /* 0x001064000802017f */
[----:B-1----:R-:W-:Y:S05]  /*a0a0*/  @!P1 NANOSLEEP.SYNCS 0x989680 ;  /* 0x009896800000995d */ /* 0x002fea0003900000 */
[----:B------:R-:W1:Y:S02]  /*a0b0*/  @!P1 SYNCS.PHASECHK.TRANS64 P1, [R10+URZ+0x28], R5 ;  /* 0x000028050a0095a7 */ /* 0x000e64000802007f */
[----:B-1----:R-:W-:Y:S05]  /*a0c0*/  @!P1 BRA `(.L_x_303) ;  /* 0xfffffffc00f09947 */ /* 0x002fea000383ffff */
[----:B------:R-:W-:Y:S05]  /*a0d0*/  BRA `(.L_x_326) ;  /* 0xfffffff0000c7947 */ /* 0x000fea000383ffff */
.L_x_312:
[----:B------:R-:W-:Y:S01]  /*a0e0*/  BSSY B0, `(.L_x_327) ;  /* 0x0000006000007945 */ /* 0x000fe20003800000 */
[----:B------:R-:W-:-:S07]  /*a0f0*/  IMAD.MOV.U32 R15, RZ, RZ, -0x1 ;  /* 0xffffffffff0f7424 */ /* 0x000fce00078e00ff */
[----:B-----5:R-:W-:Y:S05]  /*a100*/  WARPSYNC.COLLECTIVE R15, `(.L_x_328) ;  /* 0x000000000f0c7348 */ /* 0x020fea0003c00000 */
[----:B------:R-:W-:Y:S02]  /*a110*/  ELECT P6, UR62, PT ;  /* 0x00000000003e782f */ /* 0x000fe400038c0000 */
[----:B------:R-:W-:Y:S01]  /*a120*/  MOV R14, UR62 ;  /* 0x0000003e000e7c02 */ /* 0x000fe20008000f00 */
[----:B-----5:R-:W-:Y:S10]  /*a130*/  ENDCOLLECTIVE ;  /* 0x000000000000791b */ /* 0x020ff40003800000 */
.L_x_328:
[----:B------:R-:W-:Y:S05]  /*a140*/  BSYNC B0 ;  /* 0x0000000000007941 */ /* 0x000fea0003800000 */
.L_x_327:
[----:B------:R-:W-:Y:S05]  /*a150*/  BRA `(.L_x_329) ;  /* 0xfffffff800807947 */ /* 0x000fea000383ffff */
.L_x_316:
[----:B0-----:R0:W1:Y:S02]  /*a160*/  SYNCS.PHASECHK.TRANS64.TRYWAIT P0, [R9+URZ], R4 ;  /* 0x00000004090075a7 */ /* 0x001064000800017f */
[----:B-1----:R-:W-:Y:S05]  /*a170*/  @!P0 NANOSLEEP.SYNCS 0x989680 ;  /* 0x009896800000895d */ /* 0x002fea0003900000 */
[----:B------:R-:W1:Y:S02]  /*a180*/  @!P0 SYNCS.PHASECHK.TRANS64 P0, [R9+URZ], R4 ;  /* 0x00000004090085a7 */ /* 0x000e64000800007f */
[----:B-1----:R-:W-:Y:S05]  /*a190*/  @!P0 BRA `(.L_x_316) ;  /* 0xfffffffc00f08947 */ /* 0x002fea000383ffff */
[----:B------:R-:W-:Y:S05]  /*a1a0*/  BRA `(.L_x_330) ;  /* 0xfffffff800c07947 */ /* 0x000fea000383ffff */
.L_x_317:
[----:B0-----:R0:W1:Y:S02]  /*a1b0*/  SYNCS.PHASECHK.TRANS64.TRYWAIT P0, [R8+URZ], R5 ;  /* 0x00000005080075a7 */ /* 0x001064000800017f */
[----:B-1----:R-:W-:Y:S05]  /*a1c0*/  @!P0 NANOSLEEP.SYNCS 0x989680 ;  /* 0x009896800000895d */ /* 0x002fea0003900000 */
[----:B------:R-:W1:Y:S02]  /*a1d0*/  @!P0 SYNCS.PHASECHK.TRANS64 P0, [R8+URZ], R5 ;  /* 0x00000005080085a7 */ /* 0x000e64000800007f */
[----:B-1----:R-:W-:Y:S05]  /*a1e0*/  @!P0 BRA `(.L_x_317) ;  /* 0xfffffffc00f08947 */ /* 0x002fea000383ffff */
[----:B------:R-:W-:Y:S05]  /*a1f0*/  BRA `(.L_x_331) ;  /* 0xfffffff800d07947 */ /* 0x000fea000383ffff */
.L_x_318:
[----:B0-----:R0:W1:Y:S02]  /*a200*/  SYNCS.PHASECHK.TRANS64.TRYWAIT P0, [R9+URZ], R4 ;  /* 0x00000004090075a7 */ /* 0x001064000800017f */
[----:B-1----:R-:W-:Y:S05]  /*a210*/  @!P0 NANOSLEEP.SYNCS 0x989680 ;  /* 0x009896800000895d */ /* 0x002fea0003900000 */
[----:B------:R-:W1:Y:S02]  /*a220*/  @!P0 SYNCS.PHASECHK.TRANS64 P0, [R9+URZ], R4 ;  /* 0x00000004090085a7 */ /* 0x000e64000800007f */
[----:B-1----:R-:W-:Y:S05]  /*a230*/  @!P0 BRA `(.L_x_318) ;  /* 0xfffffffc00f08947 */ /* 0x002fea000383ffff */
[----:B------:R-:W-:Y:S05]  /*a240*/  BRA `(.L_x_332) ;  /* 0xfffffff800e07947 */ /* 0x000fea000383ffff */
.L_x_319:
[----:B0-----:R0:W1:Y:S02]  /*a250*/  SYNCS.PHASECHK.TRANS64.TRYWAIT P0, [R6+URZ], R5 ;  /* 0x00000005060075a7 */ /* 0x001064000800017f */
[----:B-1----:R-:W-:Y:S05]  /*a260*/  @!P0 NANOSLEEP.SYNCS 0x989680 ;  /* 0x009896800000895d */ /* 0x002fea0003900000 */
[----:B------:R-:W1:Y:S02]  /*a270*/  @!P0 SYNCS.PHASECHK.TRANS64 P0, [R6+URZ], R5 ;  /* 0x00000005060085a7 */ /* 0x000e64000800007f */
[----:B-1----:R-:W-:Y:S05]  /*a280*/  @!P0 BRA `(.L_x_319) ;  /* 0xfffffffc00f08947 */ /* 0x002fea000383ffff */
[----:B------:R-:W-:Y:S05]  /*a290*/  BRA `(.L_x_333) ;  /* 0xfffffff800e87947 */ /* 0x000fea000383ffff */
.L_x_334:
[----:B------:R-:W-:-:S00]  /*a2a0*/  BRA `(.L_x_334) ;  /* 0xfffffffc00fc7947 */ /* 0x000fc0000383ffff */
[----:B------:R-:W-:-:S00]  /*a2b0*/  NOP ;  /* 0x0000000000007918 */ /* 0x000fc00000000000 */
        /* <DEDUP_REMOVED lines=12> */
.L_x_335:


//--------------------- .nv.global.init           --------------------------
	.section	.nv.global.init,"aw",@progbits
.nv.global.init:
	.type		$str$22,@object
	.size		$str$22,($str$23 - $str$22)
$str$22:
        /*0000*/ 	.byte	0x6b, 0x5f, 0x74, 0x69, 0x6c, 0x65, 0x5f, 0x63, 0x6f, 0x75, 0x6e, 0x74, 0x20, 0x3e, 0x3d, 0x20
        /*0010*/ 	.byte	0x31, 0x00
	.type		$str$23,@object
	.size		$str$23,(__unnamed_1 - $str$23)
$str$23:
        /*0012*/ 	.byte	0x2f, 0x74, 0x6d, 0x70, 0x2f, 0x63, 0x75, 0x74, 0x6c, 0x61, 0x73, 0x73, 0x5f, 0x73, 0x77, 0x65
        /*0022*/ 	.byte	0x65, 0x70, 0x5f, 0x73, 0x72, 0x63, 0x2f, 0x69, 0x6e, 0x63, 0x6c, 0x75, 0x64, 0x65, 0x2f, 0x63
        /*0032*/ 	.byte	0x75, 0x74, 0x6c, 0x61, 0x73, 0x73, 0x2f, 0x67, 0x65, 0x6d, 0x6d, 0x2f, 0x63, 0x6f, 0x6c, 0x6c
        /*0042*/ 	.byte	0x65, 0x63, 0x74, 0x69, 0x76, 0x65, 0x2f, 0x73, 0x6d, 0x39, 0x30, 0x5f, 0x6d, 0x6d, 0x61, 0x5f
        /*0052*/ 	.byte	0x74, 0x6d, 0x61, 0x5f, 0x67, 0x6d, 0x6d, 0x61, 0x5f, 0x73, 0x73, 0x5f, 0x77, 0x61, 0x72, 0x70
        /*0062*/ 	.byte	0x73, 0x70, 0x65, 0x63, 0x69, 0x61, 0x6c, 0x69, 0x7a, 0x65, 0x64, 0x2e, 0x68, 0x70, 0x70, 0x00
	.type		__unnamed_1,@object
	.size		__unnamed_1,(.L_0 - __unnamed_1)
__unnamed_1:
        /*0072*/ 	.byte	0x76, 0x6f, 0x69, 0x64, 0x20, 0x63, 0x75, 0x74, 0x6c, 0x61, 0x73, 0x73, 0x3a, 0x3a, 0x67, 0x65
        /* <DEDUP_REMOVED lines=173> */
        /*0b52*/ 	.byte	0x69, 0x74, 0x79, 0x5d, 0x00
.L_0:


//--------------------- .nv.shared._ZN7cutlass13device_kernelINS_4gemm6kernel13GemmUniversalIN4cute5tupleIJiiiiEEENS1_10collective13CollectiveMmaINS1_34MainloopSm90TmaGmmaWarpSpecializedILi5ENS5_IJNS4_1CILi4EEENSA_ILi2EEENSA_ILi1EEEEEENS1_32KernelTmaWarpSpecializedPingpongEEENS5_IJNSA_ILi64EEENSA_ILi256EEENSA_ILi128EEEEEEaNS5_IJlSD_lEEEaSL_NS4_8TiledMMAINS4_8MMA_AtomIJNS4_4SM904GMMA27MMA_64x256x32_S32S8S8_SS_TNEEEENS4_6LayoutINS5_IJSD_SD_SD_EEENS5_IJNSA_ILi0EEESU_SU_EEEEENS5_IJNS4_10UnderscoreESX_SX_EEEEENS4_23SM90_TMA_LOAD_MULTICASTENS4_14ComposedLayoutINS4_7SwizzleILi3ELi4ELi3EEENS4_18smem_ptr_flag_bitsILi8EEENSS_INS5_IJNSA_ILi8EEESJ_EEENS5_IJSJ_SD_EEEEEEEvNS4_8identityES10_S1A_vS1B_EENS_8epilogue10collective6detail29Sm90TmaWarpSpecializedAdapterINS1E_15DefaultEpilogueIaSL_SL_NS1D_6thread17LinearCombinationIaLi1EiiLNS1I_9ScaleType4KindE0ELNS_15FloatRoundStyleE2EaEENS1_15EpilogueDefaultEEEEEvvEEEEvNT_6ParamsE --------------------------
	.section	.nv.shared._ZN7cutlass13device_kernelINS_4gemm6kernel13GemmUniversalIN4cute5tupleIJiiiiEEENS1_10collective13CollectiveMmaINS1_34MainloopSm90TmaGmmaWarpSpecializedILi5ENS5_IJNS4_1CILi4EEENSA_ILi2EEENSA_ILi1EEEEEENS1_32KernelTmaWarpSpecializedPingpongEEENS5_IJNSA_ILi64EEENSA_ILi256EEENSA_ILi128EEEEEEaNS5_IJlSD_lEEEaSL_NS4_8TiledMMAINS4_8MMA_AtomIJNS4_4SM904GMMA27MMA_64x256x32_S32S8S8_SS_TNEEEENS4_6LayoutINS5_IJSD_SD_SD_EEENS5_IJNSA_ILi0EEESU_SU_EEEEENS5_IJNS4_10UnderscoreESX_SX_EEEEENS4_23SM90_TMA_LOAD_MULTICASTENS4_14ComposedLayoutINS4_7SwizzleILi3ELi4ELi3EEENS4_18smem_ptr_flag_bitsILi8EEENSS_INS5_IJNSA_ILi8EEESJ_EEENS5_IJSJ_SD_EEEEEEEvNS4_8identityES10_S1A_vS1B_EENS_8epilogue10collective6detail29Sm90TmaWarpSpecializedAdapterINS1E_15DefaultEpilogueIaSL_SL_NS1D_6thread17LinearCombinationIaLi1EiiLNS1I_9ScaleType4KindE0ELNS_15FloatRoundStyleE2EaEENS1_15EpilogueDefaultEEEEEvvEEEEvNT_6ParamsE,"aw",@nobits
	.sectionflags	@""
	.align	16
	.zero		1024


//--------------------- .nv.shared.reserved.0     --------------------------
	.section	.nv.shared.reserved.0,"aw",@nobits
	.weak		__nv_reservedSMEM_offset_0_alias
	.size		__nv_reservedSMEM_offset_0_alias, 0, 0
	.other		__nv_reservedSMEM_offset_0_alias,@"STO_CUDA_RESERVED_SHARED STV_DEFAULT"
__nv_reservedSMEM_offset_0_alias:
	.zero		0


//--------------------- .nv.global                --------------------------
	.section	.nv.global,"aw",@nobits
.nv.global:
	.type		_ZN40_INTERNAL_99babf57_4_k_cu_3258aafe_154994cute1_E,@object
	.size		_ZN40_INTERNAL_99babf57_4_k_cu_3258aafe_154994cute1_E,(_ZN40_INTERNAL_99babf57_4_k_cu_3258aafe_154994cuda3std3__45__cpo6cbeginE - _ZN40_INTERNAL_99babf57_4_k_cu_3258aafe_154994cute1_E)
_ZN40_INTERNAL_99babf57_4_k_cu_3258aafe_154994cute1_E:
	.zero		1
	.type		_ZN40_INTERNAL_99babf57_4_k_cu_3258aafe_154994cuda3std3__45__cpo6cbeginE,@object
	.size		_ZN40_INTERNAL_99babf57_4_k_cu_3258aafe_154994cuda3std3__45__cpo6cbeginE,(_ZN40_INTERNAL_99babf57_4_k_cu_3258aafe_154994cuda3std3__48in_placeE - _ZN40_INTERNAL_99babf57_4_k_cu_3258aafe_154994cuda3std3__45__cpo6cbeginE)
_ZN40_INTERNAL_99babf57_4_k_cu_3258aafe_154994cuda3std3__45__cpo6cbeginE:
	.zero		1
	.type		_ZN40_INTERNAL_99babf57_4_k_cu_3258aafe_154994cuda3std3__48in_placeE,@object
	.size		_ZN40_INTERNAL_99babf57_4_k_cu_3258aafe_154994cuda3std3__48in_placeE,(_ZN40_INTERNAL_99babf57_4_k_cu_3258aafe_154994cuda3std6ranges3__45__cpo9iter_moveE - _ZN40_INTERNAL_99babf57_4_k_cu_3258aafe_154994cuda3std3__48in_placeE)
_ZN40_INTERNAL_99babf57_4_k_cu_3258aafe_154994cuda3std3__48in_placeE:
	.zero		1
	.type		_ZN40_INTERNAL_99babf57_4_k_cu_3258aafe_154994cuda3std6ranges3__45__cpo9iter_moveE,@object
	.size		_ZN40_INTERNAL_99babf57_4_k_cu_3258aafe_154994cuda3std6ranges3__45__cpo9iter_moveE,(_ZN40_INTERNAL_99babf57_4_k_cu_3258aafe_154994cuda3std3__45__cpo5beginE - _ZN40_INTERNAL_99babf57_4_k_cu_3258aafe_154994cuda3std6ranges3__45__cpo9iter_moveE)
_ZN40_INTERNAL_99babf57_4_k_cu_3258aafe_154994cuda3std6ranges3__45__cpo9iter_moveE:
	.zero		1
	.type		_ZN40_INTERNAL_99babf57_4_k_cu_3258aafe_154994cuda3std3__45__cpo5beginE,@object
	.size		_ZN40_INTERNAL_99babf57_4_k_cu_3258aafe_154994cuda3std3__45__cpo5beginE,(_ZN40_INTERNAL_99babf57_4_k_cu_3258aafe_154994cuda3std3__442_GLOBAL__N__99babf57_4_k_cu_3258aafe_154996ignoreE - _ZN40_INTERNAL_99babf57_4_k_cu_3258aafe_154994cuda3std3__45__cpo5beginE)
_ZN40_INTERNAL_99babf57_4_k_cu_3258aafe_154994cuda3std3__45__cpo5beginE:
	.zero		1
	.type		_ZN40_INTERNAL_99babf57_4_k_cu_3258aafe_154994cuda3std3__442_GLOBAL__N__99babf57_4_k_cu_3258aafe_154996ignoreE,@object
	.size		_ZN40_INTERNAL_99babf57_4_k_cu_3258aafe_154994cuda3std3__442_GLOBAL__N__99babf57_4_k_cu_3258aafe_154996ignoreE,(_ZN40_INTERNAL_99babf57_4_k_cu_3258aafe_154994cute7productE - _ZN40_INTERNAL_99babf57_4_k_cu_3258aafe_154994cuda3std3__442_GLOBAL__N__99babf57_4_k_cu_3258aafe_154996ignoreE)
_ZN40_INTERNAL_99babf57_4_k_cu_3258aafe_154994cuda3std3__442_GLOBAL__N__99babf57_4_k_cu_3258aafe_154996ignoreE:
	.zero		1
	.type		_ZN40_INTERNAL_99babf57_4_k_cu_3258aafe_154994cute7productE,@object
	.size		_ZN40_INTERNAL_99babf57_4_k_cu_3258aafe_154994cute7productE,(_ZN40_INTERNAL_99babf57_4_k_cu_3258aafe_154994cuda3std3__45__cpo3endE - _ZN40_INTERNAL_99babf57_4_k_cu_3258aafe_154994cute7productE)
_ZN40_INTERNAL_99babf57_4_k_cu_3258aafe_154994cute7productE:
	.zero		1
	.type		_ZN40_INTERNAL_99babf57_4_k_cu_3258aafe_154994cuda3std3__45__cpo3endE,@object
	.size		_ZN40_INTERNAL_99babf57_4_k_cu_3258aafe_154994cuda3std3__45__cpo3endE,(_ZN40_INTERNAL_99babf57_4_k_cu_3258aafe_154994cuda3std3__419piecewise_constructE - _ZN40_INTERNAL_99babf57_4_k_cu_3258aafe_154994cuda3std3__45__cpo3endE)
_ZN40_INTERNAL_99babf57_4_k_cu_3258aafe_154994cuda3std3__45__cpo3endE:
	.zero		1
	.type		_ZN40_INTERNAL_99babf57_4_k_cu_3258aafe_154994cuda3std3__419piecewise_constructE,@object
	.size		_ZN40_INTERNAL_99babf57_4_k_cu_3258aafe_154994cuda3std3__419piecewise_constructE,(_ZN40_INTERNAL_99babf57_4_k_cu_3258aafe_154994cuda3std3__45__cpo4cendE - _ZN40_INTERNAL_99babf57_4_k_cu_3258aafe_154994cuda3std3__419piecewise_constructE)
_ZN40_INTERNAL_99babf57_4_k_cu_3258aafe_154994cuda3std3__419piecewise_constructE:
	.zero		1
	.type		_ZN40_INTERNAL_99babf57_4_k_cu_3258aafe_154994cuda3std3__45__cpo4cendE,@object
	.size		_ZN40_INTERNAL_99babf57_4_k_cu_3258aafe_154994cuda3std3__45__cpo4cendE,(_ZN40_INTERNAL_99babf57_4_k_cu_3258aafe_154994cuda3std6ranges3__45__cpo4swapE - _ZN40_INTERNAL_99babf57_4_k_cu_3258aafe_154994cuda3std3__45__cpo4cendE)
_ZN40_INTERNAL_99babf57_4_k_cu_3258aafe_154994cuda3std3__45__cpo4cendE:
	.zero		1
	.type		_ZN40_INTERNAL_99babf57_4_k_cu_3258aafe_154994cuda3std6ranges3__45__cpo4swapE,@object
	.size		_ZN40_INTERNAL_99babf57_4_k_cu_3258aafe_154994cuda3std6ranges3__45__cpo4swapE,(.L_8 - _ZN40_INTERNAL_99babf57_4_k_cu_3258aafe_154994cuda3std6ranges3__45__cpo4swapE)
_ZN40_INTERNAL_99babf57_4_k_cu_3258aafe_154994cuda3std6ranges3__45__cpo4swapE:
	.zero		1
.L_8:


//--------------------- .nv.constant0._ZN7cutlass13device_kernelINS_4gemm6kernel13GemmUniversalIN4cute5tupleIJiiiiEEENS1_10collective13CollectiveMmaINS1_34MainloopSm90TmaGmmaWarpSpecializedILi5ENS5_IJNS4_1CILi4EEENSA_ILi2EEENSA_ILi1EEEEEENS1_32KernelTmaWarpSpecializedPingpongEEENS5_IJNSA_ILi64EEENSA_ILi256EEENSA_ILi128EEEEEEaNS5_IJlSD_lEEEaSL_NS4_8TiledMMAINS4_8MMA_AtomIJNS4_4SM904GMMA27MMA_64x256x32_S32S8S8_SS_TNEEEENS4_6LayoutINS5_IJSD_SD_SD_EEENS5_IJNSA_ILi0EEESU_SU_EEEEENS5_IJNS4_10UnderscoreESX_SX_EEEEENS4_23SM90_TMA_LOAD_MULTICASTENS4_14ComposedLayoutINS4_7SwizzleILi3ELi4ELi3EEENS4_18smem_ptr_flag_bitsILi8EEENSS_INS5_IJNSA_ILi8EEESJ_EEENS5_IJSJ_SD_EEEEEEEvNS4_8identityES10_S1A_vS1B_EENS_8epilogue10collective6detail29Sm90TmaWarpSpecializedAdapterINS1E_15DefaultEpilogueIaSL_SL_NS1D_6thread17LinearCombinationIaLi1EiiLNS1I_9ScaleType4KindE0ELNS_15FloatRoundStyleE2EaEENS1_15EpilogueDefaultEEEEEvvEEEEvNT_6ParamsE --------------------------
	.section	.nv.constant0._ZN7cutlass13device_kernelINS_4gemm6kernel13GemmUniversalIN4cute5tupleIJiiiiEEENS1_10collective13CollectiveMmaINS1_34MainloopSm90TmaGmmaWarpSpecializedILi5ENS5_IJNS4_1CILi4EEENSA_ILi2EEENSA_ILi1EEEEEENS1_32KernelTmaWarpSpecializedPingpongEEENS5_IJNSA_ILi64EEENSA_ILi256EEENSA_ILi128EEEEEEaNS5_IJlSD_lEEEaSL_NS4_8TiledMMAINS4_8MMA_AtomIJNS4_4SM904GMMA27MMA_64x256x32_S32S8S8_SS_TNEEEENS4_6LayoutINS5_IJSD_SD_SD_EEENS5_IJNSA_ILi0EEESU_SU_EEEEENS5_IJNS4_10UnderscoreESX_SX_EEEEENS4_23SM90_TMA_LOAD_MULTICASTENS4_14ComposedLayoutINS4_7SwizzleILi3ELi4ELi3EEENS4_18smem_ptr_flag_bitsILi8EEENSS_INS5_IJNSA_ILi8EEESJ_EEENS5_IJSJ_SD_EEEEEEEvNS4_8identityES10_S1A_vS1B_EENS_8epilogue10collective6detail29Sm90TmaWarpSpecializedAdapterINS1E_15DefaultEpilogueIaSL_SL_NS1D_6thread17LinearCombinationIaLi1EiiLNS1I_9ScaleType4KindE0ELNS_15FloatRoundStyleE2EaEENS1_15EpilogueDefaultEEEEEvvEEEEvNT_6ParamsE,"a",@progbits
	.sectionflags	@""
	.align	4
.nv.constant0._ZN7cutlass13device_kernelINS_4gemm6kernel13GemmUniversalIN4cute5tupleIJiiiiEEENS1_10collective13CollectiveMmaINS1_34MainloopSm90TmaGmmaWarpSpecializedILi5ENS5_IJNS4_1CILi4EEENSA_ILi2EEENSA_ILi1EEEEEENS1_32KernelTmaWarpSpecializedPingpongEEENS5_IJNSA_ILi64EEENSA_ILi256EEENSA_ILi128EEEEEEaNS5_IJlSD_lEEEaSL_NS4_8TiledMMAINS4_8MMA_AtomIJNS4_4SM904GMMA27MMA_64x256x32_S32S8S8_SS_TNEEEENS4_6LayoutINS5_IJSD_SD_SD_EEENS5_IJNSA_ILi0EEESU_SU_EEEEENS5_IJNS4_10UnderscoreESX_SX_EEEEENS4_23SM90_TMA_LOAD_MULTICASTENS4_14ComposedLayoutINS4_7SwizzleILi3ELi4ELi3EEENS4_18smem_ptr_flag_bitsILi8EEENSS_INS5_IJNSA_ILi8EEESJ_EEENS5_IJSJ_SD_EEEEEEEvNS4_8identityES10_S1A_vS1B_EENS_8epilogue10collective6detail29Sm90TmaWarpSpecializedAdapterINS1E_15DefaultEpilogueIaSL_SL_NS1D_6thread17LinearCombinationIaLi1EiiLNS1I_9ScaleType4KindE0ELNS_15FloatRoundStyleE2EaEENS1_15EpilogueDefaultEEEEEvvEEEEvNT_6ParamsE:
	.zero		1664


//--------------------- SYMBOLS --------------------------

	.type		.nv.reservedSmem.offset0,@object
	.size		.nv.reservedSmem.offset0,0x4
	.type		__assertfail,@function
